	.target	sm_100a

	.elftype	@"ET_EXEC"


//--------------------- .note.nv.tkinfo           --------------------------
	.section	.note.nv.tkinfo,"",@"SHT_NOTE"
	.sectionflags	@"SHF_NOTE_NV_TKINFO"
	.tkinfo
        /*0018*/ 	.word	0x00000002
        /*0030*/ 	.string	""
        /*0030*/ 	.string	"ptxas"
        /*0030*/ 	.string	"Cuda compilation tools, release 13.0, V13.0.88"
        /*0030*/ 	.string	"Build cuda_13.0.r13.0/compiler.36424714_0"
        /*0030*/ 	.string	"-arch sm_100a -m 64 "



//--------------------- .note.nv.cuinfo           --------------------------
	.section	.note.nv.cuinfo,"",@"SHT_NOTE"
	.sectionflags	@"SHF_NOTE_NV_CUINFO"
        /*0018*/ 	.short	0x0002
        /*001a*/ 	.short	0x0064
        /*001c*/ 	.short	0x0082
	.zero		2


//--------------------- .nv.info                  --------------------------
	.section	.nv.info,"",@"SHT_CUDA_INFO"
	.align	4


	//----- nvinfo : EIATTR_REGCOUNT
	.align		4
        /*0000*/ 	.byte	0x04, 0x2f
        /*0002*/ 	.short	(.L_19 - .L_18)
	.align		4
.L_18:
        /*0004*/ 	.word	index@(_ZN7cutlass13device_kernelINS_4gemm6kernel13GemmUniversalIN4cute5tupleIJiiiiEEENS1_10collective13CollectiveMmaINS1_35MainloopSm100TmaUmmaWarpSpecializedILi2ELi2ELi4ENS5_IJNS4_1CILi2EEENSA_ILi4EEENSA_ILi1EEEEEEEENS5_IJNSA_ILi128EEESG_NSA_ILi64EEEEEENS_6half_tENS5_IJSD_llEEESJ_NS5_IJlSD_lEEENS4_8TiledMMAINS4_8MMA_AtomIJNS4_26SM100_MMA_F16BF16_2x1SM_SSISJ_SJ_fLi128ELi128ELNS4_4UMMA5MajorE1ELSQ_0ELNSP_7ScaleInE0ELSR_0EEEEEENS4_6LayoutINS5_IJSD_SD_SD_EEENS5_IJNSA_ILi0EEESW_SW_EEEEENS5_IJNS4_10UnderscoreESZ_SZ_EEEEENS4_28SM100_TMA_2SM_LOAD_MULTICASTENS4_14ComposedLayoutINS4_7SwizzleILi3ELi4ELi3EEENS4_18smem_ptr_flag_bitsILi16EEENSU_INS5_IJSH_NSA_ILi8EEEEEENS5_IJSD_SH_EEEEEEEvNS4_8identityENS4_18SM100_TMA_2SM_LOADENS13_IS15_S17_NSU_INS5_IJS18_SH_EEENS5_IJSH_SD_EEEEEEEvS1D_EENS_8epilogue10collective18CollectiveEpilogueINS1K_23Sm100TmaWarpSpecializedILi4ELi2ELi16ELb1ELb0EEEJNS5_IJSH_SG_SH_EEENS5_IJNSU_ISH_SD_EENSU_INS5_IJNSA_ILi16EEESB_EEES1A_EEEEESJ_SL_SJ_SL_NS1K_6fusion15FusionCallbacksIS1O_NS1V_17LinearCombinationISJ_fSJ_fLNS_15FloatRoundStyleE2EEES1P_S1U_JEEENS4_5SM1004TMEM4LOAD26SM100_TMEM_LOAD_32dp32b16xENS4_13SM90_TMA_LOADENS13_INS14_ILi1ELi4ELi3EEES17_NSU_INS5_IJS18_S1R_EEENS5_IJS1R_SD_EEEEEEENS4_39AutoVectorizingCopyWithAssumedAlignmentILi128EEENS4_14SM90_TMA_STOREES2A_S2C_S2C_EEEvvEEEEvNT_6ParamsE)
        /*0008*/ 	.word	0x0000005f


	//----- nvinfo : EIATTR_FRAME_SIZE
	.align		4
.L_19:
        /*000c*/ 	.byte	0x04, 0x11
        /*000e*/ 	.short	(.L_21 - .L_20)
	.align		4
.L_20:
        /*0010*/ 	.word	index@($__internal_2_$__cuda_sm10x_tcgen05_guardrail_trap_unallocated_columns_being_dealloced)
        /*0014*/ 	.word	0x00000000


	//----- nvinfo : EIATTR_FRAME_SIZE
	.align		4
.L_21:
        /*0018*/ 	.byte	0x04, 0x11
        /*001a*/ 	.short	(.L_23 - .L_22)
	.align		4
.L_22:
        /*001c*/ 	.word	index@($__internal_1_$__cuda_sm10x_tcgen05_guardrail_trap_phase_invalid_during_alloc)
        /*0020*/ 	.word	0x00000000


	//----- nvinfo : EIATTR_FRAME_SIZE
	.align		4
.L_23:
        /*0024*/ 	.byte	0x04, 0x11
        /*0026*/ 	.short	(.L_25 - .L_24)
	.align		4
.L_24:
        /*0028*/ 	.word	index@($__internal_0_$__cuda_sm10x_tcgen05_guardrail_trap_col_being_dealloced_not_returned_by_alloc)
        /*002c*/ 	.word	0x00000000


	//----- nvinfo : EIATTR_FRAME_SIZE
	.align		4
.L_25:
        /*0030*/ 	.byte	0x04, 0x11
        /*0032*/ 	.short	(.L_27 - .L_26)
	.align		4
.L_26:
        /*0034*/ 	.word	index@(_ZN7cutlass13device_kernelINS_4gemm6kernel13GemmUniversalIN4cute5tupleIJiiiiEEENS1_10collective13CollectiveMmaINS1_35MainloopSm100TmaUmmaWarpSpecializedILi2ELi2ELi4ENS5_IJNS4_1CILi2EEENSA_ILi4EEENSA_ILi1EEEEEEEENS5_IJNSA_ILi128EEESG_NSA_ILi64EEEEEENS_6half_tENS5_IJSD_llEEESJ_NS5_IJlSD_lEEENS4_8TiledMMAINS4_8MMA_AtomIJNS4_26SM100_MMA_F16BF16_2x1SM_SSISJ_SJ_fLi128ELi128ELNS4_4UMMA5MajorE1ELSQ_0ELNSP_7ScaleInE0ELSR_0EEEEEENS4_6LayoutINS5_IJSD_SD_SD_EEENS5_IJNSA_ILi0EEESW_SW_EEEEENS5_IJNS4_10UnderscoreESZ_SZ_EEEEENS4_28SM100_TMA_2SM_LOAD_MULTICASTENS4_14ComposedLayoutINS4_7SwizzleILi3ELi4ELi3EEENS4_18smem_ptr_flag_bitsILi16EEENSU_INS5_IJSH_NSA_ILi8EEEEEENS5_IJSD_SH_EEEEEEEvNS4_8identityENS4_18SM100_TMA_2SM_LOADENS13_IS15_S17_NSU_INS5_IJS18_SH_EEENS5_IJSH_SD_EEEEEEEvS1D_EENS_8epilogue10collective18CollectiveEpilogueINS1K_23Sm100TmaWarpSpecializedILi4ELi2ELi16ELb1ELb0EEEJNS5_IJSH_SG_SH_EEENS5_IJNSU_ISH_SD_EENSU_INS5_IJNSA_ILi16EEESB_EEES1A_EEEEESJ_SL_SJ_SL_NS1K_6fusion15FusionCallbacksIS1O_NS1V_17LinearCombinationISJ_fSJ_fLNS_15FloatRoundStyleE2EEES1P_S1U_JEEENS4_5SM1004TMEM4LOAD26SM100_TMEM_LOAD_32dp32b16xENS4_13SM90_TMA_LOADENS13_INS14_ILi1ELi4ELi3EEES17_NSU_INS5_IJS18_S1R_EEENS5_IJS1R_SD_EEEEEEENS4_39AutoVectorizingCopyWithAssumedAlignmentILi128EEENS4_14SM90_TMA_STOREES2A_S2C_S2C_EEEvvEEEEvNT_6ParamsE)
        /*0038*/ 	.word	0x00000000


	//----- nvinfo : EIATTR_MIN_STACK_SIZE
	.align		4
.L_27:
        /*003c*/ 	.byte	0x04, 0x12
        /*003e*/ 	.short	(.L_29 - .L_28)
	.align		4
.L_28:
        /*0040*/ 	.word	index@(_ZN7cutlass13device_kernelINS_4gemm6kernel13GemmUniversalIN4cute5tupleIJiiiiEEENS1_10collective13CollectiveMmaINS1_35MainloopSm100TmaUmmaWarpSpecializedILi2ELi2ELi4ENS5_IJNS4_1CILi2EEENSA_ILi4EEENSA_ILi1EEEEEEEENS5_IJNSA_ILi128EEESG_NSA_ILi64EEEEEENS_6half_tENS5_IJSD_llEEESJ_NS5_IJlSD_lEEENS4_8TiledMMAINS4_8MMA_AtomIJNS4_26SM100_MMA_F16BF16_2x1SM_SSISJ_SJ_fLi128ELi128ELNS4_4UMMA5MajorE1ELSQ_0ELNSP_7ScaleInE0ELSR_0EEEEEENS4_6LayoutINS5_IJSD_SD_SD_EEENS5_IJNSA_ILi0EEESW_SW_EEEEENS5_IJNS4_10UnderscoreESZ_SZ_EEEEENS4_28SM100_TMA_2SM_LOAD_MULTICASTENS4_14ComposedLayoutINS4_7SwizzleILi3ELi4ELi3EEENS4_18smem_ptr_flag_bitsILi16EEENSU_INS5_IJSH_NSA_ILi8EEEEEENS5_IJSD_SH_EEEEEEEvNS4_8identityENS4_18SM100_TMA_2SM_LOADENS13_IS15_S17_NSU_INS5_IJS18_SH_EEENS5_IJSH_SD_EEEEEEEvS1D_EENS_8epilogue10collective18CollectiveEpilogueINS1K_23Sm100TmaWarpSpecializedILi4ELi2ELi16ELb1ELb0EEEJNS5_IJSH_SG_SH_EEENS5_IJNSU_ISH_SD_EENSU_INS5_IJNSA_ILi16EEESB_EEES1A_EEEEESJ_SL_SJ_SL_NS1K_6fusion15FusionCallbacksIS1O_NS1V_17LinearCombinationISJ_fSJ_fLNS_15FloatRoundStyleE2EEES1P_S1U_JEEENS4_5SM1004TMEM4LOAD26SM100_TMEM_LOAD_32dp32b16xENS4_13SM90_TMA_LOADENS13_INS14_ILi1ELi4ELi3EEES17_NSU_INS5_IJS18_S1R_EEENS5_IJS1R_SD_EEEEEEENS4_39AutoVectorizingCopyWithAssumedAlignmentILi128EEENS4_14SM90_TMA_STOREES2A_S2C_S2C_EEEvvEEEEvNT_6ParamsE)
        /*0044*/ 	.word	0x00000000
.L_29:


//--------------------- .nv.compat                --------------------------
	.section	.nv.compat,"",@"SHT_CUDA_COMPAT_INFO"
	.align	4
        /*0000*/ 	.byte	0x02, 0x09, 0x01, 0x00, 0x02, 0x02, 0x02, 0x00, 0x02, 0x05, 0x05, 0x00, 0x03, 0x07, 0x01, 0x01
        /*0010*/ 	.byte	0x02, 0x03, 0x01, 0x00, 0x02, 0x06, 0x01, 0x00, 0x04, 0x0b, 0x08, 0x00, 0x09, 0x00, 0x00, 0x00
        /*0020*/ 	.byte	0x00, 0x00, 0x00, 0x00


//--------------------- .nv.info._ZN7cutlass13device_kernelINS_4gemm6kernel13GemmUniversalIN4cute5tupleIJiiiiEEENS1_10collective13CollectiveMmaINS1_35MainloopSm100TmaUmmaWarpSpecializedILi2ELi2ELi4ENS5_IJNS4_1CILi2EEENSA_ILi4EEENSA_ILi1EEEEEEEENS5_IJNSA_ILi128EEESG_NSA_ILi64EEEEEENS_6half_tENS5_IJSD_llEEESJ_NS5_IJlSD_lEEENS4_8TiledMMAINS4_8MMA_AtomIJNS4_26SM100_MMA_F16BF16_2x1SM_SSISJ_SJ_fLi128ELi128ELNS4_4UMMA5MajorE1ELSQ_0ELNSP_7ScaleInE0ELSR_0EEEEEENS4_6LayoutINS5_IJSD_SD_SD_EEENS5_IJNSA_ILi0EEESW_SW_EEEEENS5_IJNS4_10UnderscoreESZ_SZ_EEEEENS4_28SM100_TMA_2SM_LOAD_MULTICASTENS4_14ComposedLayoutINS4_7SwizzleILi3ELi4ELi3EEENS4_18smem_ptr_flag_bitsILi16EEENSU_INS5_IJSH_NSA_ILi8EEEEEENS5_IJSD_SH_EEEEEEEvNS4_8identityENS4_18SM100_TMA_2SM_LOADENS13_IS15_S17_NSU_INS5_IJS18_SH_EEENS5_IJSH_SD_EEEEEEEvS1D_EENS_8epilogue10collective18CollectiveEpilogueINS1K_23Sm100TmaWarpSpecializedILi4ELi2ELi16ELb1ELb0EEEJNS5_IJSH_SG_SH_EEENS5_IJNSU_ISH_SD_EENSU_INS5_IJNSA_ILi16EEESB_EEES1A_EEEEESJ_SL_SJ_SL_NS1K_6fusion15FusionCallbacksIS1O_NS1V_17LinearCombinationISJ_fSJ_fLNS_15FloatRoundStyleE2EEES1P_S1U_JEEENS4_5SM1004TMEM4LOAD26SM100_TMEM_LOAD_32dp32b16xENS4_13SM90_TMA_LOADENS13_INS14_ILi1ELi4ELi3EEES17_NSU_INS5_IJS18_S1R_EEENS5_IJS1R_SD_EEEEEEENS4_39AutoVectorizingCopyWithAssumedAlignmentILi128EEENS4_14SM90_TMA_STOREES2A_S2C_S2C_EEEvvEEEEvNT_6ParamsE --------------------------
	.section	.nv.info._ZN7cutlass13device_kernelINS_4gemm6kernel13GemmUniversalIN4cute5tupleIJiiiiEEENS1_10collective13CollectiveMmaINS1_35MainloopSm100TmaUmmaWarpSpecializedILi2ELi2ELi4ENS5_IJNS4_1CILi2EEENSA_ILi4EEENSA_ILi1EEEEEEEENS5_IJNSA_ILi128EEESG_NSA_ILi64EEEEEENS_6half_tENS5_IJSD_llEEESJ_NS5_IJlSD_lEEENS4_8TiledMMAINS4_8MMA_AtomIJNS4_26SM100_MMA_F16BF16_2x1SM_SSISJ_SJ_fLi128ELi128ELNS4_4UMMA5MajorE1ELSQ_0ELNSP_7ScaleInE0ELSR_0EEEEEENS4_6LayoutINS5_IJSD_SD_SD_EEENS5_IJNSA_ILi0EEESW_SW_EEEEENS5_IJNS4_10UnderscoreESZ_SZ_EEEEENS4_28SM100_TMA_2SM_LOAD_MULTICASTENS4_14ComposedLayoutINS4_7SwizzleILi3ELi4ELi3EEENS4_18smem_ptr_flag_bitsILi16EEENSU_INS5_IJSH_NSA_ILi8EEEEEENS5_IJSD_SH_EEEEEEEvNS4_8identityENS4_18SM100_TMA_2SM_LOADENS13_IS15_S17_NSU_INS5_IJS18_SH_EEENS5_IJSH_SD_EEEEEEEvS1D_EENS_8epilogue10collective18CollectiveEpilogueINS1K_23Sm100TmaWarpSpecializedILi4ELi2ELi16ELb1ELb0EEEJNS5_IJSH_SG_SH_EEENS5_IJNSU_ISH_SD_EENSU_INS5_IJNSA_ILi16EEESB_EEES1A_EEEEESJ_SL_SJ_SL_NS1K_6fusion15FusionCallbacksIS1O_NS1V_17LinearCombinationISJ_fSJ_fLNS_15FloatRoundStyleE2EEES1P_S1U_JEEENS4_5SM1004TMEM4LOAD26SM100_TMEM_LOAD_32dp32b16xENS4_13SM90_TMA_LOADENS13_INS14_ILi1ELi4ELi3EEES17_NSU_INS5_IJS18_S1R_EEENS5_IJS1R_SD_EEEEEEENS4_39AutoVectorizingCopyWithAssumedAlignmentILi128EEENS4_14SM90_TMA_STOREES2A_S2C_S2C_EEEvvEEEEvNT_6ParamsE,"",@"SHT_CUDA_INFO"
	.sectionflags	@""
	.align	4


	//----- nvinfo : EIATTR_CUDA_API_VERSION
	.align		4
        /*0000*/ 	.byte	0x04, 0x37
        /*0002*/ 	.short	(.L_31 - .L_30)
.L_30:
        /*0004*/ 	.word	0x00000082


	//----- nvinfo : EIATTR_KPARAM_INFO
	.align		4
.L_31:
        /*0008*/ 	.byte	0x04, 0x17
        /*000a*/ 	.short	(.L_33 - .L_32)
.L_32:
        /*000c*/ 	.word	0x00000000
        /*0010*/ 	.short	0x0000
        /*0012*/ 	.short	0x0000
        /*0014*/ 	.byte	0x00, 0xf0, 0x01, 0x20


	//----- nvinfo : EIATTR_AT_ENTRY_FRAGMENTS
	.align		4
.L_33:
        /*0018*/ 	.byte	0x04, 0x4f
        /*001a*/ 	.short	(.L_35 - .L_34)


	//   ....[0]....
.L_34:
        /*001c*/ 	.word	0x00000007


	//----- nvinfo : EIATTR_RESERVED_SMEM_USED
	.align		4
.L_35:
        /*0020*/ 	.byte	0x01, 0x41
	.zero		2


	//----- nvinfo : EIATTR_SPARSE_MMA_MASK
	.align		4
        /*0024*/ 	.byte	0x03, 0x50
        /*0026*/ 	.short	0x0000


	//----- nvinfo : EIATTR_TCGEN05_2CTA_USED
	.align		4
        /*0028*/ 	.byte	0x01, 0x52
	.zero		2


	//----- nvinfo : EIATTR_MAXREG_COUNT
	.align		4
        /*002c*/ 	.byte	0x03, 0x1b
        /*002e*/ 	.short	0x00ff


	//----- nvinfo : EIATTR_NUM_BARRIERS
	.align		4
        /*0030*/ 	.byte	0x02, 0x4c
        /*0032*/ 	.byte	0x07
	.zero		1


	//----- nvinfo : EIATTR_EXTERNS
	.align		4
        /*0034*/ 	.byte	0x04, 0x0f
        /*0036*/ 	.short	(.L_37 - .L_36)


	//   ....[0]....
	.align		4
.L_36:
        /*0038*/ 	.word	index@(__assertfail)


	//----- nvinfo : EIATTR_MERCURY_ISA_VERSION
	.align		4
.L_37:
        /*003c*/ 	.byte	0x03, 0x5f
        /*003e*/ 	.short	0x0101


	//----- nvinfo : EIATTR_INT_WARP_WIDE_INSTR_OFFSETS
	.align		4
        /*0040*/ 	.byte	0x04, 0x31
        /*0042*/ 	.short	(.L_39 - .L_38)


	//   ....[0]....
.L_38:
        /*0044*/ 	.word	0x00000d10


	//   ....[1]....
        /*0048*/ 	.word	0x00000db0


	//   ....[2]....
        /*004c*/ 	.word	0x00002280


	//   ....[3]....
        /*0050*/ 	.word	0x00004030


	//   ....[4]....
        /*0054*/ 	.word	0x00004050


	//   ....[5]....
        /*0058*/ 	.word	0x00004080


	//   ....[6]....
        /*005c*/ 	.word	0x00004990


	//   ....[7]....
        /*0060*/ 	.word	0x000049b0


	//   ....[8]....
        /*0064*/ 	.word	0x00004a80


	//   ....[9]....
        /*0068*/ 	.word	0x00004b60


	//   ....[10]....
        /*006c*/ 	.word	0x00004b80


	//   ....[11]....
        /*0070*/ 	.word	0x00004c40


	//   ....[12]....
        /*0074*/ 	.word	0x00004d40


	//   ....[13]....
        /*0078*/ 	.word	0x00004d60


	//   ....[14]....
        /*007c*/ 	.word	0x00004e90


	//   ....[15]....
        /*0080*/ 	.word	0x00005010


	//   ....[16]....
        /*0084*/ 	.word	0x00005020


	//   ....[17]....
        /*0088*/ 	.word	0x00005140


	//----- nvinfo : EIATTR_COOP_GROUP_MASK_REGIDS
	.align		4
.L_39:
        /*008c*/ 	.byte	0x04, 0x29
        /*008e*/ 	.short	(.L_41 - .L_40)


	//   ....[0]....
.L_40:
        /*0090*/ 	.word	0xffffffff


	//   ....[1]....
        /*0094*/ 	.word	0xffffffff


	//   ....[2]....
        /*0098*/ 	.word	0xffffffff


	//   ....[3]....
        /*009c*/ 	.word	0xffffffff


	//   ....[4]....
        /*00a0*/ 	.word	0xffffffff


	//   ....[5]....
        /*00a4*/ 	.word	0xffffffff


	//   ....[6]....
        /*00a8*/ 	.word	0xffffffff


	//   ....[7]....
        /*00ac*/ 	.word	0xffffffff


	//   ....[8]....
        /*00b0*/ 	.word	0xffffffff


	//   ....[9]....
        /*00b4*/ 	.word	0xffffffff


	//   ....[10]....
        /*00b8*/ 	.word	0xffffffff


	//   ....[11]....
        /*00bc*/ 	.word	0xffffffff


	//   ....[12]....
        /*00c0*/ 	.word	0xffffffff


	//   ....[13]....
        /*00c4*/ 	.word	0xffffffff


	//----- nvinfo : EIATTR_COOP_GROUP_INSTR_OFFSETS
	.align		4
.L_41:
        /*00c8*/ 	.byte	0x04, 0x28
        /*00ca*/ 	.short	(.L_43 - .L_42)


	//   ....[0]....
.L_42:
        /*00cc*/ 	.word	0x000000c0


	//   ....[1]....
        /*00d0*/ 	.word	0x00000500


	//   ....[2]....
        /*00d4*/ 	.word	0x00000680


	//   ....[3]....
        /*00d8*/ 	.word	0x00000810


	//   ....[4]....
        /*00dc*/ 	.word	0x00000900


	//   ....[5]....
        /*00e0*/ 	.word	0x00000a60


	//   ....[6]....
        /*00e4*/ 	.word	0x00000bf0


	//   ....[7]....
        /*00e8*/ 	.word	0x00000e30


	//   ....[8]....
        /*00ec*/ 	.word	0x00002160


	//   ....[9]....
        /*00f0*/ 	.word	0x00002e20


	//   ....[10]....
        /*00f4*/ 	.word	0x000032f0


	//   ....[11]....
        /*00f8*/ 	.word	0x00003320


	//   ....[12]....
        /*00fc*/ 	.word	0x00003f30


	//   ....[13]....
        /*0100*/ 	.word	0x00004140


	//----- nvinfo : EIATTR_VRC_CTA_INIT_COUNT
	.align		4
.L_43:
        /*0104*/ 	.byte	0x02, 0x4a
        /*0106*/ 	.byte	0x80
	.zero		1


	//----- nvinfo : EIATTR_SYSCALL_OFFSETS
	.align		4
        /*0108*/ 	.byte	0x04, 0x46
        /*010a*/ 	.short	(.L_45 - .L_44)


	//   ....[0]....
.L_44:
        /*010c*/ 	.word	0x00005c80


	//   ....[1]....
        /*0110*/ 	.word	0x00005d70


	//   ....[2]....
        /*0114*/ 	.word	0x00006470


	//   ....[3]....
        /*0118*/ 	.word	0x00006d90


	//   ....[4]....
        /*011c*/ 	.word	0x00007650


	//   ....[5]....
        /*0120*/ 	.word	0x00007f10


	//----- nvinfo : EIATTR_MBARRIER_INSTR_OFFSETS
	.align		4
.L_45:
        /*0124*/ 	.byte	0x04, 0x39
        /*0126*/ 	.short	(.L_47 - .L_46)


	//   ....[0]....
.L_46:
        /*0128*/ 	.word	0x00000630
        /*012c*/ 	.word	0x000000ff
        /*0130*/ 	.word	0x00000000
        /*0134*/ 	.short	0x0100
        /*0136*/ 	.byte	0x07
	.zero		1


	//   ....[1]....
        /*0138*/ 	.word	0x00000640
        /*013c*/ 	.word	0x000000ff
        /*0140*/ 	.word	0x00000010
        /*0144*/ 	.short	0x0100
        /*0146*/ 	.byte	0x07
	.zero		1


	//   ....[2]....
        /*0148*/ 	.word	0x00000650
        /*014c*/ 	.word	0x000000ff
        /*0150*/ 	.word	0x00000008
        /*0154*/ 	.short	0x0100
        /*0156*/ 	.byte	0x07
	.zero		1


	//   ....[3]....
        /*0158*/ 	.word	0x00000660
        /*015c*/ 	.word	0x000000ff
        /*0160*/ 	.word	0x00000018
        /*0164*/ 	.short	0x0100
        /*0166*/ 	.byte	0x07
	.zero		1


	//   ....[4]....
        /*0168*/ 	.word	0x00000780
        /*016c*/ 	.word	0x000000ff
        /*0170*/ 	.word	0x00000020
        /*0174*/ 	.short	0x0100
        /*0176*/ 	.byte	0x07
	.zero		1


	//   ....[5]....
        /*0178*/ 	.word	0x00000790
        /*017c*/ 	.word	0x000000ff
        /*0180*/ 	.word	0x00000040
        /*0184*/ 	.short	0x0100
        /*0186*/ 	.byte	0x07
	.zero		1


	//   ....[6]....
        /*0188*/ 	.word	0x000007a0
        /*018c*/ 	.word	0x000000ff
        /*0190*/ 	.word	0x00000028
        /*0194*/ 	.short	0x0100
        /*0196*/ 	.byte	0x07
	.zero		1


	//   ....[7]....
        /*0198*/ 	.word	0x000007b0
        /*019c*/ 	.word	0x000000ff
        /*01a0*/ 	.word	0x00000048
        /*01a4*/ 	.short	0x0100
        /*01a6*/ 	.byte	0x07
	.zero		1


	//   ....[8]....
        /*01a8*/ 	.word	0x000007c0
        /*01ac*/ 	.word	0x000000ff
        /*01b0*/ 	.word	0x00000030
        /*01b4*/ 	.short	0x0100
        /*01b6*/ 	.byte	0x07
	.zero		1


	//   ....[9]....
        /*01b8*/ 	.word	0x000007d0
        /*01bc*/ 	.word	0x000000ff
        /*01c0*/ 	.word	0x00000050
        /*01c4*/ 	.short	0x0100
        /*01c6*/ 	.byte	0x07
	.zero		1


	//   ....[10]....
        /*01c8*/ 	.word	0x000007e0
        /*01cc*/ 	.word	0x000000ff
        /*01d0*/ 	.word	0x00000038
        /*01d4*/ 	.short	0x0100
        /*01d6*/ 	.byte	0x07
	.zero		1


	//   ....[11]....
        /*01d8*/ 	.word	0x000007f0
        /*01dc*/ 	.word	0x000000ff
        /*01e0*/ 	.word	0x00000058
        /*01e4*/ 	.short	0x0100
        /*01e6*/ 	.byte	0x07
	.zero		1


	//   ....[12]....
        /*01e8*/ 	.word	0x000008d0
        /*01ec*/ 	.word	0x000000ff
        /*01f0*/ 	.word	0x00000060
        /*01f4*/ 	.short	0x0100
        /*01f6*/ 	.byte	0x05
	.zero		1


	//   ....[13]....
        /*01f8*/ 	.word	0x000008e0
        /*01fc*/ 	.word	0x000000ff
        /*0200*/ 	.word	0x00000068
        /*0204*/ 	.short	0x0100
        /*0206*/ 	.byte	0x05
	.zero		1


	//   ....[14]....
        /*0208*/ 	.word	0x00000a10
        /*020c*/ 	.word	0x000000ff
        /*0210*/ 	.word	0x00000070
        /*0214*/ 	.short	0x0100
        /*0216*/ 	.byte	0x05
	.zero		1


	//   ....[15]....
        /*0218*/ 	.word	0x00000a20
        /*021c*/ 	.word	0x000000ff
        /*0220*/ 	.word	0x00000080
        /*0224*/ 	.short	0x0100
        /*0226*/ 	.byte	0x05
	.zero		1


	//   ....[16]....
        /*0228*/ 	.word	0x00000a30
        /*022c*/ 	.word	0x000000ff
        /*0230*/ 	.word	0x00000078
        /*0234*/ 	.short	0x0100
        /*0236*/ 	.byte	0x05
	.zero		1


	//   ....[17]....
        /*0238*/ 	.word	0x00000a40
        /*023c*/ 	.word	0x000000ff
        /*0240*/ 	.word	0x00000088
        /*0244*/ 	.short	0x0100
        /*0246*/ 	.byte	0x05
	.zero		1


	//   ....[18]....
        /*0248*/ 	.word	0x00000b60
        /*024c*/ 	.word	0x000000ff
        /*0250*/ 	.word	0x00000090
        /*0254*/ 	.short	0x0100
        /*0256*/ 	.byte	0x07
	.zero		1


	//   ....[19]....
        /*0258*/ 	.word	0x00000b70
        /*025c*/ 	.word	0x000000ff
        /*0260*/ 	.word	0x000000b0
        /*0264*/ 	.short	0x0100
        /*0266*/ 	.byte	0x07
	.zero		1


	//   ....[20]....
        /*0268*/ 	.word	0x00000b80
        /*026c*/ 	.word	0x000000ff
        /*0270*/ 	.word	0x00000098
        /*0274*/ 	.short	0x0100
        /*0276*/ 	.byte	0x07
	.zero		1


	//   ....[21]....
        /*0278*/ 	.word	0x00000b90
        /*027c*/ 	.word	0x000000ff
        /*0280*/ 	.word	0x000000b8
        /*0284*/ 	.short	0x0100
        /*0286*/ 	.byte	0x07
	.zero		1


	//   ....[22]....
        /*0288*/ 	.word	0x00000ba0
        /*028c*/ 	.word	0x000000ff
        /*0290*/ 	.word	0x000000a0
        /*0294*/ 	.short	0x0100
        /*0296*/ 	.byte	0x07
	.zero		1


	//   ....[23]....
        /*0298*/ 	.word	0x00000bb0
        /*029c*/ 	.word	0x000000ff
        /*02a0*/ 	.word	0x000000c0
        /*02a4*/ 	.short	0x0100
        /*02a6*/ 	.byte	0x07
	.zero		1


	//   ....[24]....
        /*02a8*/ 	.word	0x00000bc0
        /*02ac*/ 	.word	0x000000ff
        /*02b0*/ 	.word	0x000000a8
        /*02b4*/ 	.short	0x0100
        /*02b6*/ 	.byte	0x07
	.zero		1


	//   ....[25]....
        /*02b8*/ 	.word	0x00000bd0
        /*02bc*/ 	.word	0x000000ff
        /*02c0*/ 	.word	0x000000c8
        /*02c4*/ 	.short	0x0100
        /*02c6*/ 	.byte	0x07
	.zero		1


	//   ....[26]....
        /*02c8*/ 	.word	0x00000cc0
        /*02cc*/ 	.word	0x000000ff
        /*02d0*/ 	.word	0x000000d0
        /*02d4*/ 	.short	0x0100
        /*02d6*/ 	.byte	0x05
	.zero		1


	//   ....[27]....
        /*02d8*/ 	.word	0x00000cd0
        /*02dc*/ 	.word	0x000000ff
        /*02e0*/ 	.word	0x000000e0
        /*02e4*/ 	.short	0x0100
        /*02e6*/ 	.byte	0x05
	.zero		1


	//   ....[28]....
        /*02e8*/ 	.word	0x00000ce0
        /*02ec*/ 	.word	0x000000ff
        /*02f0*/ 	.word	0x000000d8
        /*02f4*/ 	.short	0x0100
        /*02f6*/ 	.byte	0x05
	.zero		1


	//   ....[29]....
        /*02f8*/ 	.word	0x00000cf0
        /*02fc*/ 	.word	0x000000ff
        /*0300*/ 	.word	0x000000e8
        /*0304*/ 	.short	0x0100
        /*0306*/ 	.byte	0x05
	.zero		1


	//   ....[30]....
        /*0308*/ 	.word	0x00000df0
        /*030c*/ 	.word	0x000000ff
        /*0310*/ 	.word	0x000000f0
        /*0314*/ 	.short	0x0100
        /*0316*/ 	.byte	0x04
	.zero		1


	//   ....[31]....
        /*0318*/ 	.word	0x00001940
        /*031c*/ 	.word	0x00000003
        /*0320*/ 	.word	0x000000e0
        /*0324*/ 	.short	0x010a
        /*0326*/ 	.byte	0xff
	.zero		1


	//   ....[32]....
        /*0328*/ 	.word	0x00001970
        /*032c*/ 	.word	0x00000003
        /*0330*/ 	.word	0x000000d0
        /*0334*/ 	.short	0x0101
        /*0336*/ 	.byte	0xff
	.zero		1


	//   ....[33]....
        /*0338*/ 	.word	0x00001a70
        /*033c*/ 	.word	0x000000ff
        /*0340*/ 	.word	0x00000010
        /*0344*/ 	.short	0x010a
        /*0346*/ 	.byte	0x08
	.zero		1


	//   ....[34]....
        /*0348*/ 	.word	0x00001b40
        /*034c*/ 	.word	0x000000ff
        /*0350*/ 	.word	0x00000010
        /*0354*/ 	.short	0x010a
        /*0356*/ 	.byte	0x21
	.zero		1


	//   ....[35]....
        /*0358*/ 	.word	0x00001cf0
        /*035c*/ 	.word	0x000000ff
        /*0360*/ 	.word	0x00000010
        /*0364*/ 	.short	0x010a
        /*0366*/ 	.byte	0x08
	.zero		1


	//   ....[36]....
        /*0368*/ 	.word	0x00001e00
        /*036c*/ 	.word	0x000000ff
        /*0370*/ 	.word	0x00000068
        /*0374*/ 	.short	0x0101
        /*0376*/ 	.byte	0x06
	.zero		1


	//   ....[37]....
        /*0378*/ 	.word	0x00001e20
        /*037c*/ 	.word	0x000000ff
        /*0380*/ 	.word	0x00000010
        /*0384*/ 	.short	0x010a
        /*0386*/ 	.byte	0x08
	.zero		1


	//   ....[38]....
        /*0388*/ 	.word	0x00001ea0
        /*038c*/ 	.word	0x000000ff
        /*0390*/ 	.word	0x00000010
        /*0394*/ 	.short	0x010a
        /*0396*/ 	.byte	0x11
	.zero		1


	//   ....[39]....
        /*0398*/ 	.word	0x00002030
        /*039c*/ 	.word	0x000000ff
        /*03a0*/ 	.word	0x00000010
        /*03a4*/ 	.short	0x010a
        /*03a6*/ 	.byte	0x08
	.zero		1


	//   ....[40]....
        /*03a8*/ 	.word	0x00002190
        /*03ac*/ 	.word	0x00000002
        /*03b0*/ 	.word	0x00000070
        /*03b4*/ 	.short	0x010a
        /*03b6*/ 	.byte	0xff
	.zero		1


	//   ....[41]....
        /*03b8*/ 	.word	0x00002250
        /*03bc*/ 	.word	0x00000002
        /*03c0*/ 	.word	0x00000000
        /*03c4*/ 	.short	0x0101
        /*03c6*/ 	.byte	0xff
	.zero		1


	//   ....[42]....
        /*03c8*/ 	.word	0x000027b0
        /*03cc*/ 	.word	0x000000ff
        /*03d0*/ 	.word	0x00000000
        /*03d4*/ 	.short	0x010a
        /*03d6*/ 	.byte	0x04
	.zero		1


	//   ....[43]....
        /*03d8*/ 	.word	0x00002850
        /*03dc*/ 	.word	0x00000000
        /*03e0*/ 	.word	0x00000000
        /*03e4*/ 	.short	0x010a
        /*03e6*/ 	.byte	0xff
	.zero		1


	//   ....[44]....
        /*03e8*/ 	.word	0x00002980
        /*03ec*/ 	.word	0x00000000
        /*03f0*/ 	.word	0x000000d0
        /*03f4*/ 	.short	0x010a
        /*03f6*/ 	.byte	0xff
	.zero		1


	//   ....[45]....
        /*03f8*/ 	.word	0x000029f0
        /*03fc*/ 	.word	0x00000004
        /*0400*/ 	.word	0x00000000
        /*0404*/ 	.short	0x0101
        /*0406*/ 	.byte	0xff
	.zero		1


	//   ....[46]....
        /*0408*/ 	.word	0x00002a10
        /*040c*/ 	.word	0x000000ff
        /*0410*/ 	.word	0x00000080
        /*0414*/ 	.short	0x010a
        /*0416*/ 	.byte	0x05
	.zero		1


	//   ....[47]....
        /*0418*/ 	.word	0x00002b30
        /*041c*/ 	.word	0x00000000
        /*0420*/ 	.word	0x00000070
        /*0424*/ 	.short	0x010a
        /*0426*/ 	.byte	0xff
	.zero		1


	//   ....[48]....
        /*0428*/ 	.word	0x00002c30
        /*042c*/ 	.word	0x00000000
        /*0430*/ 	.word	0x00000000
        /*0434*/ 	.short	0x0101
        /*0436*/ 	.byte	0xff
	.zero		1


	//   ....[49]....
        /*0438*/ 	.word	0x00002cc0
        /*043c*/ 	.word	0x000000ff
        /*0440*/ 	.word	0x00000080
        /*0444*/ 	.short	0x0106
        /*0446*/ 	.byte	0x05
	.zero		1


	//   ....[50]....
        /*0448*/ 	.word	0x00002ce0
        /*044c*/ 	.word	0x000000ff
        /*0450*/ 	.word	0x00000080
        /*0454*/ 	.short	0x010a
        /*0456*/ 	.byte	0x05
	.zero		1


	//   ....[51]....
        /*0458*/ 	.word	0x00002d70
        /*045c*/ 	.word	0x000000ff
        /*0460*/ 	.word	0x00000080
        /*0464*/ 	.short	0x0106
        /*0466*/ 	.byte	0x04
	.zero		1


	//   ....[52]....
        /*0468*/ 	.word	0x00002db0
        /*046c*/ 	.word	0x00000000
        /*0470*/ 	.word	0x00000080
        /*0474*/ 	.short	0x010a
        /*0476*/ 	.byte	0xff
	.zero		1


	//   ....[53]....
        /*0478*/ 	.word	0x00002ff0
        /*047c*/ 	.word	0x000000ff
        /*0480*/ 	.word	0x00000008
        /*0484*/ 	.short	0x010a
        /*0486*/ 	.byte	0x04
	.zero		1


	//   ....[54]....
        /*0488*/ 	.word	0x00003010
        /*048c*/ 	.word	0x000000ff
        /*0490*/ 	.word	0x00000008
        /*0494*/ 	.short	0x010a
        /*0496*/ 	.byte	0x04
	.zero		1


	//   ....[55]....
        /*0498*/ 	.word	0x000031a0
        /*049c*/ 	.word	0x000000ff
        /*04a0*/ 	.word	0x00000008
        /*04a4*/ 	.short	0x010a
        /*04a6*/ 	.byte	0x04
	.zero		1


	//   ....[56]....
        /*04a8*/ 	.word	0x000031c0
        /*04ac*/ 	.word	0x000000ff
        /*04b0*/ 	.word	0x00000008
        /*04b4*/ 	.short	0x010a
        /*04b6*/ 	.byte	0x04
	.zero		1


	//   ....[57]....
        /*04b8*/ 	.word	0x00003280
        /*04bc*/ 	.word	0x000000ff
        /*04c0*/ 	.word	0x00000000
        /*04c4*/ 	.short	0x0101
        /*04c6*/ 	.byte	0x05
	.zero		1


	//   ....[58]....
        /*04c8*/ 	.word	0x000035b0
        /*04cc*/ 	.word	0x00000000
        /*04d0*/ 	.word	0x00000070
        /*04d4*/ 	.short	0x010a
        /*04d6*/ 	.byte	0xff
	.zero		1


	//   ....[59]....
        /*04d8*/ 	.word	0x00003670
        /*04dc*/ 	.word	0x00000000
        /*04e0*/ 	.word	0x00000000
        /*04e4*/ 	.short	0x0101
        /*04e6*/ 	.byte	0xff
	.zero		1


	//   ....[60]....
        /*04e8*/ 	.word	0x00003730
        /*04ec*/ 	.word	0x000000ff
        /*04f0*/ 	.word	0x00000000
        /*04f4*/ 	.short	0x010a
        /*04f6*/ 	.byte	0x06
	.zero		1


	//   ....[61]....
        /*04f8*/ 	.word	0x00003740
        /*04fc*/ 	.word	0x000000ff
        /*0500*/ 	.word	0x000000b0
        /*0504*/ 	.short	0x010a
        /*0506*/ 	.byte	0x07
	.zero		1


	//   ....[62]....
        /*0508*/ 	.word	0x000037f0
        /*050c*/ 	.word	0x000000ff
        /*0510*/ 	.word	0x00000000
        /*0514*/ 	.short	0x010a
        /*0516*/ 	.byte	0x06
	.zero		1


	//   ....[63]....
        /*0518*/ 	.word	0x00003920
        /*051c*/ 	.word	0x000000ff
        /*0520*/ 	.word	0x00000000
        /*0524*/ 	.short	0x010a
        /*0526*/ 	.byte	0x1e
	.zero		1


	//   ....[64]....
        /*0528*/ 	.word	0x00003c20
        /*052c*/ 	.word	0x000000ff
        /*0530*/ 	.word	0x00000000
        /*0534*/ 	.short	0x010a
        /*0536*/ 	.byte	0x07
	.zero		1


	//   ....[65]....
        /*0538*/ 	.word	0x00003cb0
        /*053c*/ 	.word	0x000000ff
        /*0540*/ 	.word	0x00000000
        /*0544*/ 	.short	0x010a
        /*0546*/ 	.byte	0x07
	.zero		1


	//   ....[66]....
        /*0548*/ 	.word	0x00003d40
        /*054c*/ 	.word	0x000000ff
        /*0550*/ 	.word	0x00000000
        /*0554*/ 	.short	0x010a
        /*0556*/ 	.byte	0x07
	.zero		1


	//   ....[67]....
        /*0558*/ 	.word	0x00003de0
        /*055c*/ 	.word	0x00000000
        /*0560*/ 	.word	0x00000000
        /*0564*/ 	.short	0x010a
        /*0566*/ 	.byte	0xff
	.zero		1


	//   ....[68]....
        /*0568*/ 	.word	0x00003e20
        /*056c*/ 	.word	0x00000000
        /*0570*/ 	.word	0x00000000
        /*0574*/ 	.short	0x010a
        /*0576*/ 	.byte	0xff
	.zero		1


	//   ....[69]....
        /*0578*/ 	.word	0x00003e90
        /*057c*/ 	.word	0x000000ff
        /*0580*/ 	.word	0x00000000
        /*0584*/ 	.short	0x0101
        /*0586*/ 	.byte	0x06
	.zero		1


	//   ....[70]....
        /*0588*/ 	.word	0x00003ed0
        /*058c*/ 	.word	0x000000ff
        /*0590*/ 	.word	0x000000f0
        /*0594*/ 	.short	0x010a
        /*0596*/ 	.byte	0x05
	.zero		1


	//   ....[71]....
        /*0598*/ 	.word	0x00003f20
        /*059c*/ 	.word	0x000000ff
        /*05a0*/ 	.word	0x00000000
        /*05a4*/ 	.short	0x0101
        /*05a6*/ 	.byte	0x06
	.zero		1


	//   ....[72]....
        /*05a8*/ 	.word	0x00004330
        /*05ac*/ 	.word	0x00000000
        /*05b0*/ 	.word	0x00000070
        /*05b4*/ 	.short	0x010a
        /*05b6*/ 	.byte	0xff
	.zero		1


	//   ....[73]....
        /*05b8*/ 	.word	0x000043f0
        /*05bc*/ 	.word	0x00000000
        /*05c0*/ 	.word	0x00000000
        /*05c4*/ 	.short	0x0101
        /*05c6*/ 	.byte	0xff
	.zero		1


	//   ....[74]....
        /*05c8*/ 	.word	0x00004710
        /*05cc*/ 	.word	0x000000ff
        /*05d0*/ 	.word	0x00000068
        /*05d4*/ 	.short	0x010a
        /*05d6*/ 	.byte	0x04
	.zero		1


	//   ....[75]....
        /*05d8*/ 	.word	0x00004910
        /*05dc*/ 	.word	0x000000ff
        /*05e0*/ 	.word	0x00000040
        /*05e4*/ 	.short	0x010a
        /*05e6*/ 	.byte	0x04
	.zero		1


	//   ....[76]....
        /*05e8*/ 	.word	0x00004b00
        /*05ec*/ 	.word	0x000000ff
        /*05f0*/ 	.word	0x00000020
        /*05f4*/ 	.short	0x010b
        /*05f6*/ 	.byte	0x04
	.zero		1


	//   ....[77]....
        /*05f8*/ 	.word	0x00004b10
        /*05fc*/ 	.word	0x000000ff
        /*0600*/ 	.word	0x00000000
        /*0604*/ 	.short	0x0101
        /*0606*/ 	.byte	0x07
	.zero		1


	//   ....[78]....
        /*0608*/ 	.word	0x00004b30
        /*060c*/ 	.word	0x000000ff
        /*0610*/ 	.word	0x00000048
        /*0614*/ 	.short	0x010a
        /*0616*/ 	.byte	0x04
	.zero		1


	//   ....[79]....
        /*0618*/ 	.word	0x00004ce0
        /*061c*/ 	.word	0x000000ff
        /*0620*/ 	.word	0x00000028
        /*0624*/ 	.short	0x010b
        /*0626*/ 	.byte	0x04
	.zero		1


	//   ....[80]....
        /*0628*/ 	.word	0x00004cf0
        /*062c*/ 	.word	0x000000ff
        /*0630*/ 	.word	0x00000000
        /*0634*/ 	.short	0x0101
        /*0636*/ 	.byte	0x07
	.zero		1


	//   ....[81]....
        /*0638*/ 	.word	0x00004d00
        /*063c*/ 	.word	0x000000ff
        /*0640*/ 	.word	0x00000050
        /*0644*/ 	.short	0x010a
        /*0646*/ 	.byte	0x04
	.zero		1


	//   ....[82]....
        /*0648*/ 	.word	0x00004f30
        /*064c*/ 	.word	0x000000ff
        /*0650*/ 	.word	0x00000030
        /*0654*/ 	.short	0x010b
        /*0656*/ 	.byte	0x04
	.zero		1


	//   ....[83]....
        /*0658*/ 	.word	0x00004fa0
        /*065c*/ 	.word	0x000000ff
        /*0660*/ 	.word	0x00000000
        /*0664*/ 	.short	0x0101
        /*0666*/ 	.byte	0x07
	.zero		1


	//   ....[84]....
        /*0668*/ 	.word	0x00004fe0
        /*066c*/ 	.word	0x000000ff
        /*0670*/ 	.word	0x00000058
        /*0674*/ 	.short	0x010a
        /*0676*/ 	.byte	0x04
	.zero		1


	//   ....[85]....
        /*0678*/ 	.word	0x00005210
        /*067c*/ 	.word	0x000000ff
        /*0680*/ 	.word	0x00000038
        /*0684*/ 	.short	0x010b
        /*0686*/ 	.byte	0x04
	.zero		1


	//   ....[86]....
        /*0688*/ 	.word	0x00005230
        /*068c*/ 	.word	0x000000ff
        /*0690*/ 	.word	0x00000000
        /*0694*/ 	.short	0x0101
        /*0696*/ 	.byte	0x05
	.zero		1


	//   ....[87]....
        /*0698*/ 	.word	0x00005260
        /*069c*/ 	.word	0x000000ff
        /*06a0*/ 	.word	0x00000040
        /*06a4*/ 	.short	0x010a
        /*06a6*/ 	.byte	0x04
	.zero		1


	//   ....[88]....
        /*06a8*/ 	.word	0x00005280
        /*06ac*/ 	.word	0x000000ff
        /*06b0*/ 	.word	0x00000048
        /*06b4*/ 	.short	0x010a
        /*06b6*/ 	.byte	0x04
	.zero		1


	//   ....[89]....
        /*06b8*/ 	.word	0x000052a0
        /*06bc*/ 	.word	0x000000ff
        /*06c0*/ 	.word	0x00000050
        /*06c4*/ 	.short	0x010a
        /*06c6*/ 	.byte	0x04
	.zero		1


	//   ....[90]....
        /*06c8*/ 	.word	0x000052e0
        /*06cc*/ 	.word	0x00000000
        /*06d0*/ 	.word	0x00000058
        /*06d4*/ 	.short	0x010a
        /*06d6*/ 	.byte	0xff
	.zero		1


	//   ....[91]....
        /*06d8*/ 	.word	0x00005640
        /*06dc*/ 	.word	0x00000000
        /*06e0*/ 	.word	0x00000070
        /*06e4*/ 	.short	0x010a
        /*06e6*/ 	.byte	0xff
	.zero		1


	//   ....[92]....
        /*06e8*/ 	.word	0x00005750
        /*06ec*/ 	.word	0x00000000
        /*06f0*/ 	.word	0x00000000
        /*06f4*/ 	.short	0x0101
        /*06f6*/ 	.byte	0xff
	.zero		1


	//   ....[93]....
        /*06f8*/ 	.word	0x00006150
        /*06fc*/ 	.word	0x000000ff
        /*0700*/ 	.word	0x00000020
        /*0704*/ 	.short	0x010a
        /*0706*/ 	.byte	0x2c
	.zero		1


	//   ....[94]....
        /*0708*/ 	.word	0x00006170
        /*070c*/ 	.word	0x0000004e
        /*0710*/ 	.word	0x00000090
        /*0714*/ 	.short	0x010a
        /*0716*/ 	.byte	0xff
	.zero		1


	//   ....[95]....
        /*0718*/ 	.word	0x00006280
        /*071c*/ 	.word	0x000000ff
        /*0720*/ 	.word	0x00000020
        /*0724*/ 	.short	0x010a
        /*0726*/ 	.byte	0x2c
	.zero		1


	//   ....[96]....
        /*0728*/ 	.word	0x00006350
        /*072c*/ 	.word	0x0000004e
        /*0730*/ 	.word	0x00000090
        /*0734*/ 	.short	0x010a
        /*0736*/ 	.byte	0xff
	.zero		1


	//   ....[97]....
        /*0738*/ 	.word	0x00006b00
        /*073c*/ 	.word	0x00000000
        /*0740*/ 	.word	0x00000000
        /*0744*/ 	.short	0x0101
        /*0746*/ 	.byte	0xff
	.zero		1


	//   ....[98]....
        /*0748*/ 	.word	0x00006b10
        /*074c*/ 	.word	0x00000003
        /*0750*/ 	.word	0x00000020
        /*0754*/ 	.short	0x010a
        /*0756*/ 	.byte	0xff
	.zero		1


	//   ....[99]....
        /*0758*/ 	.word	0x00006bd0
        /*075c*/ 	.word	0x00000003
        /*0760*/ 	.word	0x00000020
        /*0764*/ 	.short	0x010a
        /*0766*/ 	.byte	0xff
	.zero		1


	//   ....[100]....
        /*0768*/ 	.word	0x000073c0
        /*076c*/ 	.word	0x00000056
        /*0770*/ 	.word	0x00000000
        /*0774*/ 	.short	0x0101
        /*0776*/ 	.byte	0xff
	.zero		1


	//   ....[101]....
        /*0778*/ 	.word	0x000073e0
        /*077c*/ 	.word	0x00000057
        /*0780*/ 	.word	0x00000020
        /*0784*/ 	.short	0x010a
        /*0786*/ 	.byte	0xff
	.zero		1


	//   ....[102]....
        /*0788*/ 	.word	0x00007490
        /*078c*/ 	.word	0x00000057
        /*0790*/ 	.word	0x00000020
        /*0794*/ 	.short	0x010a
        /*0796*/ 	.byte	0xff
	.zero		1


	//   ....[103]....
        /*0798*/ 	.word	0x00007c80
        /*079c*/ 	.word	0x00000056
        /*07a0*/ 	.word	0x00000000
        /*07a4*/ 	.short	0x0101
        /*07a6*/ 	.byte	0xff
	.zero		1


	//   ....[104]....
        /*07a8*/ 	.word	0x00007ca0
        /*07ac*/ 	.word	0x0000005c
        /*07b0*/ 	.word	0x00000020
        /*07b4*/ 	.short	0x010a
        /*07b6*/ 	.byte	0xff
	.zero		1


	//   ....[105]....
        /*07b8*/ 	.word	0x00007d50
        /*07bc*/ 	.word	0x0000005c
        /*07c0*/ 	.word	0x00000020
        /*07c4*/ 	.short	0x010a
        /*07c6*/ 	.byte	0xff
	.zero		1


	//   ....[106]....
        /*07c8*/ 	.word	0x00008000
        /*07cc*/ 	.word	0x0000004e
        /*07d0*/ 	.word	0x00000000
        /*07d4*/ 	.short	0x0101
        /*07d6*/ 	.byte	0xff
	.zero		1


	//   ....[107]....
        /*07d8*/ 	.word	0x00008590
        /*07dc*/ 	.word	0x00000002
        /*07e0*/ 	.word	0x00000000
        /*07e4*/ 	.short	0x0101
        /*07e6*/ 	.byte	0xff
	.zero		1


	//   ....[108]....
        /*07e8*/ 	.word	0x00008820
        /*07ec*/ 	.word	0x000000ff
        /*07f0*/ 	.word	0x00000000
        /*07f4*/ 	.short	0x0101
        /*07f6*/ 	.byte	0x04
	.zero		1


	//   ....[109]....
        /*07f8*/ 	.word	0x00008840
        /*07fc*/ 	.word	0x00000003
        /*0800*/ 	.word	0x000000e0
        /*0804*/ 	.short	0x010a
        /*0806*/ 	.byte	0xff
	.zero		1


	//   ....[110]....
        /*0808*/ 	.word	0x000088a0
        /*080c*/ 	.word	0x00000002
        /*0810*/ 	.word	0x00000010
        /*0814*/ 	.short	0x010a
        /*0816*/ 	.byte	0xff
	.zero		1


	//   ....[111]....
        /*0818*/ 	.word	0x00008900
        /*081c*/ 	.word	0x00000002
        /*0820*/ 	.word	0x00000010
        /*0824*/ 	.short	0x010a
        /*0826*/ 	.byte	0xff
	.zero		1


	//   ....[112]....
        /*0828*/ 	.word	0x00008950
        /*082c*/ 	.word	0x00000002
        /*0830*/ 	.word	0x00000070
        /*0834*/ 	.short	0x010a
        /*0836*/ 	.byte	0xff
	.zero		1


	//   ....[113]....
        /*0838*/ 	.word	0x000089b0
        /*083c*/ 	.word	0x00000000
        /*0840*/ 	.word	0x00000000
        /*0844*/ 	.short	0x010a
        /*0846*/ 	.byte	0xff
	.zero		1


	//   ....[114]....
        /*0848*/ 	.word	0x00008a00
        /*084c*/ 	.word	0x00000000
        /*0850*/ 	.word	0x000000d0
        /*0854*/ 	.short	0x010a
        /*0856*/ 	.byte	0xff
	.zero		1


	//   ....[115]....
        /*0858*/ 	.word	0x00008a60
        /*085c*/ 	.word	0x00000000
        /*0860*/ 	.word	0x00000080
        /*0864*/ 	.short	0x010a
        /*0866*/ 	.byte	0xff
	.zero		1


	//   ....[116]....
        /*0868*/ 	.word	0x00008ab0
        /*086c*/ 	.word	0x00000000
        /*0870*/ 	.word	0x00000070
        /*0874*/ 	.short	0x010a
        /*0876*/ 	.byte	0xff
	.zero		1


	//   ....[117]....
        /*0878*/ 	.word	0x00008b10
        /*087c*/ 	.word	0x00000000
        /*0880*/ 	.word	0x00000080
        /*0884*/ 	.short	0x010a
        /*0886*/ 	.byte	0xff
	.zero		1


	//   ....[118]....
        /*0888*/ 	.word	0x00008b70
        /*088c*/ 	.word	0x00000004
        /*0890*/ 	.word	0x00000008
        /*0894*/ 	.short	0x010a
        /*0896*/ 	.byte	0xff
	.zero		1


	//   ....[119]....
        /*0898*/ 	.word	0x00008c50
        /*089c*/ 	.word	0x00000002
        /*08a0*/ 	.word	0x00000008
        /*08a4*/ 	.short	0x010a
        /*08a6*/ 	.byte	0xff
	.zero		1


	//   ....[120]....
        /*08a8*/ 	.word	0x00008ca0
        /*08ac*/ 	.word	0x00000000
        /*08b0*/ 	.word	0x00000070
        /*08b4*/ 	.short	0x010a
        /*08b6*/ 	.byte	0xff
	.zero		1


	//   ....[121]....
        /*08b8*/ 	.word	0x00008d00
        /*08bc*/ 	.word	0x00000000
        /*08c0*/ 	.word	0x000000b0
        /*08c4*/ 	.short	0x010a
        /*08c6*/ 	.byte	0xff
	.zero		1


	//   ....[122]....
        /*08c8*/ 	.word	0x00008d60
        /*08cc*/ 	.word	0x00000000
        /*08d0*/ 	.word	0x00000000
        /*08d4*/ 	.short	0x010a
        /*08d6*/ 	.byte	0xff
	.zero		1


	//   ....[123]....
        /*08d8*/ 	.word	0x00008dc0
        /*08dc*/ 	.word	0x00000000
        /*08e0*/ 	.word	0x00000000
        /*08e4*/ 	.short	0x010a
        /*08e6*/ 	.byte	0xff
	.zero		1


	//   ....[124]....
        /*08e8*/ 	.word	0x00008e20
        /*08ec*/ 	.word	0x00000000
        /*08f0*/ 	.word	0x00000000
        /*08f4*/ 	.short	0x010a
        /*08f6*/ 	.byte	0xff
	.zero		1


	//   ....[125]....
        /*08f8*/ 	.word	0x00008e80
        /*08fc*/ 	.word	0x00000000
        /*0900*/ 	.word	0x00000000
        /*0904*/ 	.short	0x010a
        /*0906*/ 	.byte	0xff
	.zero		1


	//   ....[126]....
        /*0908*/ 	.word	0x00008ee0
        /*090c*/ 	.word	0x00000000
        /*0910*/ 	.word	0x000000f0
        /*0914*/ 	.short	0x010a
        /*0916*/ 	.byte	0xff
	.zero		1


	//   ....[127]....
        /*0918*/ 	.word	0x00008f30
        /*091c*/ 	.word	0x00000000
        /*0920*/ 	.word	0x00000070
        /*0924*/ 	.short	0x010a
        /*0926*/ 	.byte	0xff
	.zero		1


	//   ....[128]....
        /*0928*/ 	.word	0x00008f90
        /*092c*/ 	.word	0x00000000
        /*0930*/ 	.word	0x00000068
        /*0934*/ 	.short	0x010a
        /*0936*/ 	.byte	0xff
	.zero		1


	//   ....[129]....
        /*0938*/ 	.word	0x00008ff0
        /*093c*/ 	.word	0x00000003
        /*0940*/ 	.word	0x00000040
        /*0944*/ 	.short	0x010a
        /*0946*/ 	.byte	0xff
	.zero		1


	//   ....[130]....
        /*0948*/ 	.word	0x00009050
        /*094c*/ 	.word	0x00000003
        /*0950*/ 	.word	0x00000048
        /*0954*/ 	.short	0x010a
        /*0956*/ 	.byte	0xff
	.zero		1


	//   ....[131]....
        /*0958*/ 	.word	0x000090b0
        /*095c*/ 	.word	0x00000003
        /*0960*/ 	.word	0x00000050
        /*0964*/ 	.short	0x010a
        /*0966*/ 	.byte	0xff
	.zero		1


	//   ....[132]....
        /*0968*/ 	.word	0x00009110
        /*096c*/ 	.word	0x00000003
        /*0970*/ 	.word	0x00000058
        /*0974*/ 	.short	0x010a
        /*0976*/ 	.byte	0xff
	.zero		1


	//   ....[133]....
        /*0978*/ 	.word	0x00009170
        /*097c*/ 	.word	0x00000000
        /*0980*/ 	.word	0x00000040
        /*0984*/ 	.short	0x010a
        /*0986*/ 	.byte	0xff
	.zero		1


	//   ....[134]....
        /*0988*/ 	.word	0x000091d0
        /*098c*/ 	.word	0x00000000
        /*0990*/ 	.word	0x00000048
        /*0994*/ 	.short	0x010a
        /*0996*/ 	.byte	0xff
	.zero		1


	//   ....[135]....
        /*0998*/ 	.word	0x00009230
        /*099c*/ 	.word	0x00000000
        /*09a0*/ 	.word	0x00000050
        /*09a4*/ 	.short	0x010a
        /*09a6*/ 	.byte	0xff
	.zero		1


	//   ....[136]....
        /*09a8*/ 	.word	0x00009280
        /*09ac*/ 	.word	0x00000000
        /*09b0*/ 	.word	0x00000070
        /*09b4*/ 	.short	0x010a
        /*09b6*/ 	.byte	0xff
	.zero		1


	//   ....[137]....
        /*09b8*/ 	.word	0x000092e0
        /*09bc*/ 	.word	0x00000000
        /*09c0*/ 	.word	0x00000020
        /*09c4*/ 	.short	0x010a
        /*09c6*/ 	.byte	0xff
	.zero		1


	//   ....[138]....
        /*09c8*/ 	.word	0x00009330
        /*09cc*/ 	.word	0x0000004e
        /*09d0*/ 	.word	0x00000090
        /*09d4*/ 	.short	0x010a
        /*09d6*/ 	.byte	0xff
	.zero		1


	//   ....[139]....
        /*09d8*/ 	.word	0x00009380
        /*09dc*/ 	.word	0x00000003
        /*09e0*/ 	.word	0x00000020
        /*09e4*/ 	.short	0x010a
        /*09e6*/ 	.byte	0xff
	.zero		1


	//   ....[140]....
        /*09e8*/ 	.word	0x000093d0
        /*09ec*/ 	.word	0x00000057
        /*09f0*/ 	.word	0x00000020
        /*09f4*/ 	.short	0x010a
        /*09f6*/ 	.byte	0xff
	.zero		1


	//   ....[141]....
        /*09f8*/ 	.word	0x00009420
        /*09fc*/ 	.word	0x0000005c
        /*0a00*/ 	.word	0x00000020
        /*0a04*/ 	.short	0x010a
        /*0a06*/ 	.byte	0xff
	.zero		1


	//----- nvinfo : EIATTR_NUM_MBARRIERS
	.align		4
.L_47:
        /*0a08*/ 	.byte	0x03, 0x38
        /*0a0a*/ 	.short	0x001f


	//----- nvinfo : EIATTR_EXIT_INSTR_OFFSETS
	.align		4
        /*0a0c*/ 	.byte	0x04, 0x1c
        /*0a0e*/ 	.short	(.L_49 - .L_48)


	//   ....[0]....
.L_48:
        /*0a10*/ 	.word	0x00002880


	//   ....[1]....
        /*0a14*/ 	.word	0x00002d80


	//   ....[2]....
        /*0a18*/ 	.word	0x00002de0


	//   ....[3]....
        /*0a1c*/ 	.word	0x00004150


	//   ....[4]....
        /*0a20*/ 	.word	0x00005310


	//   ....[5]....
        /*0a24*/ 	.word	0x00005350


	//   ....[6]....
        /*0a28*/ 	.word	0x00008720


	//   ....[7]....
        /*0a2c*/ 	.word	0x00008790


	//   ....[8]....
        /*0a30*/ 	.word	0x000087c0


	//   ....[9]....
        /*0a34*/ 	.word	0x00008830


	//----- nvinfo : EIATTR_MAX_THREADS
	.align		4
.L_49:
        /*0a38*/ 	.byte	0x04, 0x05
        /*0a3a*/ 	.short	(.L_51 - .L_50)
.L_50:
        /*0a3c*/ 	.word	0x00000100
        /*0a40*/ 	.word	0x00000001
        /*0a44*/ 	.word	0x00000001


	//----- nvinfo : EIATTR_CRS_STACK_SIZE
	.align		4
.L_51:
        /*0a48*/ 	.byte	0x04, 0x1e
        /*0a4a*/ 	.short	(.L_53 - .L_52)
.L_52:
        /*0a4c*/ 	.word	0x00000000


	//----- nvinfo : EIATTR_CBANK_PARAM_SIZE
	.align		4
.L_53:
        /*0a50*/ 	.byte	0x03, 0x19
        /*0a52*/ 	.short	0x0800


	//----- nvinfo : EIATTR_PARAM_CBANK
	.align		4
        /*0a54*/ 	.byte	0x04, 0x0a
        /*0a56*/ 	.short	(.L_55 - .L_54)
	.align		4
.L_54:
        /*0a58*/ 	.word	index@(.nv.constant0._ZN7cutlass13device_kernelINS_4gemm6kernel13GemmUniversalIN4cute5tupleIJiiiiEEENS1_10collective13CollectiveMmaINS1_35MainloopSm100TmaUmmaWarpSpecializedILi2ELi2ELi4ENS5_IJNS4_1CILi2EEENSA_ILi4EEENSA_ILi1EEEEEEEENS5_IJNSA_ILi128EEESG_NSA_ILi64EEEEEENS_6half_tENS5_IJSD_llEEESJ_NS5_IJlSD_lEEENS4_8TiledMMAINS4_8MMA_AtomIJNS4_26SM100_MMA_F16BF16_2x1SM_SSISJ_SJ_fLi128ELi128ELNS4_4UMMA5MajorE1ELSQ_0ELNSP_7ScaleInE0ELSR_0EEEEEENS4_6LayoutINS5_IJSD_SD_SD_EEENS5_IJNSA_ILi0EEESW_SW_EEEEENS5_IJNS4_10UnderscoreESZ_SZ_EEEEENS4_28SM100_TMA_2SM_LOAD_MULTICASTENS4_14ComposedLayoutINS4_7SwizzleILi3ELi4ELi3EEENS4_18smem_ptr_flag_bitsILi16EEENSU_INS5_IJSH_NSA_ILi8EEEEEENS5_IJSD_SH_EEEEEEEvNS4_8identityENS4_18SM100_TMA_2SM_LOADENS13_IS15_S17_NSU_INS5_IJS18_SH_EEENS5_IJSH_SD_EEEEEEEvS1D_EENS_8epilogue10collective18CollectiveEpilogueINS1K_23Sm100TmaWarpSpecializedILi4ELi2ELi16ELb1ELb0EEEJNS5_IJSH_SG_SH_EEENS5_IJNSU_ISH_SD_EENSU_INS5_IJNSA_ILi16EEESB_EEES1A_EEEEESJ_SL_SJ_SL_NS1K_6fusion15FusionCallbacksIS1O_NS1V_17LinearCombinationISJ_fSJ_fLNS_15FloatRoundStyleE2EEES1P_S1U_JEEENS4_5SM1004TMEM4LOAD26SM100_TMEM_LOAD_32dp32b16xENS4_13SM90_TMA_LOADENS13_INS14_ILi1ELi4ELi3EEES17_NSU_INS5_IJS18_S1R_EEENS5_IJS1R_SD_EEEEEEENS4_39AutoVectorizingCopyWithAssumedAlignmentILi128EEENS4_14SM90_TMA_STOREES2A_S2C_S2C_EEEvvEEEEvNT_6ParamsE)
        /*0a5c*/ 	.short	0x0380
        /*0a5e*/ 	.short	0x0800


	//----- nvinfo : EIATTR_SW_WAR
	.align		4
.L_55:
        /*0a60*/ 	.byte	0x04, 0x36
        /*0a62*/ 	.short	(.L_57 - .L_56)
.L_56:
        /*0a64*/ 	.word	0x00000008
.L_57:


//--------------------- .nv.callgraph             --------------------------
	.section	.nv.callgraph,"",@"SHT_CUDA_CALLGRAPH"
	.align	4
	.sectionentsize	8
	.align		4
        /*0000*/ 	.word	0x00000000
	.align		4
        /*0004*/ 	.word	0xffffffff
	.align		4
        /*0008*/ 	.word	index@(_ZN7cutlass13device_kernelINS_4gemm6kernel13GemmUniversalIN4cute5tupleIJiiiiEEENS1_10collective13CollectiveMmaINS1_35MainloopSm100TmaUmmaWarpSpecializedILi2ELi2ELi4ENS5_IJNS4_1CILi2EEENSA_ILi4EEENSA_ILi1EEEEEEEENS5_IJNSA_ILi128EEESG_NSA_ILi64EEEEEENS_6half_tENS5_IJSD_llEEESJ_NS5_IJlSD_lEEENS4_8TiledMMAINS4_8MMA_AtomIJNS4_26SM100_MMA_F16BF16_2x1SM_SSISJ_SJ_fLi128ELi128ELNS4_4UMMA5MajorE1ELSQ_0ELNSP_7ScaleInE0ELSR_0EEEEEENS4_6LayoutINS5_IJSD_SD_SD_EEENS5_IJNSA_ILi0EEESW_SW_EEEEENS5_IJNS4_10UnderscoreESZ_SZ_EEEEENS4_28SM100_TMA_2SM_LOAD_MULTICASTENS4_14ComposedLayoutINS4_7SwizzleILi3ELi4ELi3EEENS4_18smem_ptr_flag_bitsILi16EEENSU_INS5_IJSH_NSA_ILi8EEEEEENS5_IJSD_SH_EEEEEEEvNS4_8identityENS4_18SM100_TMA_2SM_LOADENS13_IS15_S17_NSU_INS5_IJS18_SH_EEENS5_IJSH_SD_EEEEEEEvS1D_EENS_8epilogue10collective18CollectiveEpilogueINS1K_23Sm100TmaWarpSpecializedILi4ELi2ELi16ELb1ELb0EEEJNS5_IJSH_SG_SH_EEENS5_IJNSU_ISH_SD_EENSU_INS5_IJNSA_ILi16EEESB_EEES1A_EEEEESJ_SL_SJ_SL_NS1K_6fusion15FusionCallbacksIS1O_NS1V_17LinearCombinationISJ_fSJ_fLNS_15FloatRoundStyleE2EEES1P_S1U_JEEENS4_5SM1004TMEM4LOAD26SM100_TMEM_LOAD_32dp32b16xENS4_13SM90_TMA_LOADENS13_INS14_ILi1ELi4ELi3EEES17_NSU_INS5_IJS18_S1R_EEENS5_IJS1R_SD_EEEEEEENS4_39AutoVectorizingCopyWithAssumedAlignmentILi128EEENS4_14SM90_TMA_STOREES2A_S2C_S2C_EEEvvEEEEvNT_6ParamsE)
	.align		4
        /*000c*/ 	.word	index@(__assertfail)
	.align		4
        /*0010*/ 	.word	0x00000000
	.align		4
        /*0014*/ 	.word	0xfffffffe
	.align		4
        /*0018*/ 	.word	0x00000000
	.align		4
        /*001c*/ 	.word	0xfffffffd
	.align		4
        /*0020*/ 	.word	0x00000000
	.align		4
        /*0024*/ 	.word	0xfffffffc


//--------------------- .nv.constant4             --------------------------
	.section	.nv.constant4,"a",@progbits
	.align	8
	.align		8
.nv.constant4:
        /*0000*/ 	.dword	__assertfail
	.align		8
        /*0008*/ 	.dword	__unnamed_1
	.align		8
        /*0010*/ 	.dword	__unnamed_2
	.align		8
        /*0018*/ 	.dword	_ZN40_INTERNAL_bcc9ca4d_4_k_cu_ee3397c6_377944cuda3std3__45__cpo5beginE
	.align		8
        /*0020*/ 	.dword	_ZN40_INTERNAL_bcc9ca4d_4_k_cu_ee3397c6_377944cuda3std3__45__cpo3endE
	.align		8
        /*0028*/ 	.dword	_ZN40_INTERNAL_bcc9ca4d_4_k_cu_ee3397c6_377944cuda3std3__45__cpo6cbeginE
	.align		8
        /*0030*/ 	.dword	_ZN40_INTERNAL_bcc9ca4d_4_k_cu_ee3397c6_377944cuda3std3__45__cpo4cendE
	.align		8
        /*0038*/ 	.dword	_ZN40_INTERNAL_bcc9ca4d_4_k_cu_ee3397c6_377944cuda3std3__442_GLOBAL__N__bcc9ca4d_4_k_cu_ee3397c6_377946ignoreE
	.align		8
        /*0040*/ 	.dword	_ZN40_INTERNAL_bcc9ca4d_4_k_cu_ee3397c6_377944cuda3std3__419piecewise_constructE
	.align		8
        /*0048*/ 	.dword	_ZN40_INTERNAL_bcc9ca4d_4_k_cu_ee3397c6_377944cuda3std3__48in_placeE
	.align		8
        /*0050*/ 	.dword	_ZN40_INTERNAL_bcc9ca4d_4_k_cu_ee3397c6_377944cuda3std6ranges3__45__cpo4swapE
	.align		8
        /*0058*/ 	.dword	_ZN40_INTERNAL_bcc9ca4d_4_k_cu_ee3397c6_377944cuda3std6ranges3__45__cpo9iter_moveE
	.align		8
        /*0060*/ 	.dword	_ZN40_INTERNAL_bcc9ca4d_4_k_cu_ee3397c6_377944cute7productE
	.align		8
        /*0068*/ 	.dword	_ZN40_INTERNAL_bcc9ca4d_4_k_cu_ee3397c6_377944cute1_E
	.align		8
        /*0070*/ 	.dword	$str$25
	.align		8
        /*0078*/ 	.dword	$str$26
	.align		8
        /*0080*/ 	.dword	$str$27
	.align		8
        /*0088*/ 	.dword	$str$28


//--------------------- .text._ZN7cutlass13device_kernelINS_4gemm6kernel13GemmUniversalIN4cute5tupleIJiiiiEEENS1_10collective13CollectiveMmaINS1_35MainloopSm100TmaUmmaWarpSpecializedILi2ELi2ELi4ENS5_IJNS4_1CILi2EEENSA_ILi4EEENSA_ILi1EEEEEEEENS5_IJNSA_ILi128EEESG_NSA_ILi64EEEEEENS_6half_tENS5_IJSD_llEEESJ_NS5_IJlSD_lEEENS4_8TiledMMAINS4_8MMA_AtomIJNS4_26SM100_MMA_F16BF16_2x1SM_SSISJ_SJ_fLi128ELi128ELNS4_4UMMA5MajorE1ELSQ_0ELNSP_7ScaleInE0ELSR_0EEEEEENS4_6LayoutINS5_IJSD_SD_SD_EEENS5_IJNSA_ILi0EEESW_SW_EEEEENS5_IJNS4_10UnderscoreESZ_SZ_EEEEENS4_28SM100_TMA_2SM_LOAD_MULTICASTENS4_14ComposedLayoutINS4_7SwizzleILi3ELi4ELi3EEENS4_18smem_ptr_flag_bitsILi16EEENSU_INS5_IJSH_NSA_ILi8EEEEEENS5_IJSD_SH_EEEEEEEvNS4_8identityENS4_18SM100_TMA_2SM_LOADENS13_IS15_S17_NSU_INS5_IJS18_SH_EEENS5_IJSH_SD_EEEEEEEvS1D_EENS_8epilogue10collective18CollectiveEpilogueINS1K_23Sm100TmaWarpSpecializedILi4ELi2ELi16ELb1ELb0EEEJNS5_IJSH_SG_SH_EEENS5_IJNSU_ISH_SD_EENSU_INS5_IJNSA_ILi16EEESB_EEES1A_EEEEESJ_SL_SJ_SL_NS1K_6fusion15FusionCallbacksIS1O_NS1V_17LinearCombinationISJ_fSJ_fLNS_15FloatRoundStyleE2EEES1P_S1U_JEEENS4_5SM1004TMEM4LOAD26SM100_TMEM_LOAD_32dp32b16xENS4_13SM90_TMA_LOADENS13_INS14_ILi1ELi4ELi3EEES17_NSU_INS5_IJS18_S1R_EEENS5_IJS1R_SD_EEEEEEENS4_39AutoVectorizingCopyWithAssumedAlignmentILi128EEENS4_14SM90_TMA_STOREES2A_S2C_S2C_EEEvvEEEEvNT_6ParamsE --------------------------
	.section	.text._ZN7cutlass13device_kernelINS_4gemm6kernel13GemmUniversalIN4cute5tupleIJiiiiEEENS1_10collective13CollectiveMmaINS1_35MainloopSm100TmaUmmaWarpSpecializedILi2ELi2ELi4ENS5_IJNS4_1CILi2EEENSA_ILi4EEENSA_ILi1EEEEEEEENS5_IJNSA_ILi128EEESG_NSA_ILi64EEEEEENS_6half_tENS5_IJSD_llEEESJ_NS5_IJlSD_lEEENS4_8TiledMMAINS4_8MMA_AtomIJNS4_26SM100_MMA_F16BF16_2x1SM_SSISJ_SJ_fLi128ELi128ELNS4_4UMMA5MajorE1ELSQ_0ELNSP_7ScaleInE0ELSR_0EEEEEENS4_6LayoutINS5_IJSD_SD_SD_EEENS5_IJNSA_ILi0EEESW_SW_EEEEENS5_IJNS4_10UnderscoreESZ_SZ_EEEEENS4_28SM100_TMA_2SM_LOAD_MULTICASTENS4_14ComposedLayoutINS4_7SwizzleILi3ELi4ELi3EEENS4_18smem_ptr_flag_bitsILi16EEENSU_INS5_IJSH_NSA_ILi8EEEEEENS5_IJSD_SH_EEEEEEEvNS4_8identityENS4_18SM100_TMA_2SM_LOADENS13_IS15_S17_NSU_INS5_IJS18_SH_EEENS5_IJSH_SD_EEEEEEEvS1D_EENS_8epilogue10collective18CollectiveEpilogueINS1K_23Sm100TmaWarpSpecializedILi4ELi2ELi16ELb1ELb0EEEJNS5_IJSH_SG_SH_EEENS5_IJNSU_ISH_SD_EENSU_INS5_IJNSA_ILi16EEESB_EEES1A_EEEEESJ_SL_SJ_SL_NS1K_6fusion15FusionCallbacksIS1O_NS1V_17LinearCombinationISJ_fSJ_fLNS_15FloatRoundStyleE2EEES1P_S1U_JEEENS4_5SM1004TMEM4LOAD26SM100_TMEM_LOAD_32dp32b16xENS4_13SM90_TMA_LOADENS13_INS14_ILi1ELi4ELi3EEES17_NSU_INS5_IJS18_S1R_EEENS5_IJS1R_SD_EEEEEEENS4_39AutoVectorizingCopyWithAssumedAlignmentILi128EEENS4_14SM90_TMA_STOREES2A_S2C_S2C_EEEvvEEEEvNT_6ParamsE,"ax",@progbits
	.align	128
.text._ZN7cutlass13device_kernelINS_4gemm6kernel13GemmUniversalIN4cute5tupleIJiiiiEEENS1_10collective13CollectiveMmaINS1_35MainloopSm100TmaUmmaWarpSpecializedILi2ELi2ELi4ENS5_IJNS4_1CILi2EEENSA_ILi4EEENSA_ILi1EEEEEEEENS5_IJNSA_ILi128EEESG_NSA_ILi64EEEEEENS_6half_tENS5_IJSD_llEEESJ_NS5_IJlSD_lEEENS4_8TiledMMAINS4_8MMA_AtomIJNS4_26SM100_MMA_F16BF16_2x1SM_SSISJ_SJ_fLi128ELi128ELNS4_4UMMA5MajorE1ELSQ_0ELNSP_7ScaleInE0ELSR_0EEEEEENS4_6LayoutINS5_IJSD_SD_SD_EEENS5_IJNSA_ILi0EEESW_SW_EEEEENS5_IJNS4_10UnderscoreESZ_SZ_EEEEENS4_28SM100_TMA_2SM_LOAD_MULTICASTENS4_14ComposedLayoutINS4_7SwizzleILi3ELi4ELi3EEENS4_18smem_ptr_flag_bitsILi16EEENSU_INS5_IJSH_NSA_ILi8EEEEEENS5_IJSD_SH_EEEEEEEvNS4_8identityENS4_18SM100_TMA_2SM_LOADENS13_IS15_S17_NSU_INS5_IJS18_SH_EEENS5_IJSH_SD_EEEEEEEvS1D_EENS_8epilogue10collective18CollectiveEpilogueINS1K_23Sm100TmaWarpSpecializedILi4ELi2ELi16ELb1ELb0EEEJNS5_IJSH_SG_SH_EEENS5_IJNSU_ISH_SD_EENSU_INS5_IJNSA_ILi16EEESB_EEES1A_EEEEESJ_SL_SJ_SL_NS1K_6fusion15FusionCallbacksIS1O_NS1V_17LinearCombinationISJ_fSJ_fLNS_15FloatRoundStyleE2EEES1P_S1U_JEEENS4_5SM1004TMEM4LOAD26SM100_TMEM_LOAD_32dp32b16xENS4_13SM90_TMA_LOADENS13_INS14_ILi1ELi4ELi3EEES17_NSU_INS5_IJS18_S1R_EEENS5_IJS1R_SD_EEEEEEENS4_39AutoVectorizingCopyWithAssumedAlignmentILi128EEENS4_14SM90_TMA_STOREES2A_S2C_S2C_EEEvvEEEEvNT_6ParamsE:
        .type           _ZN7cutlass13device_kernelINS_4gemm6kernel13GemmUniversalIN4cute5tupleIJiiiiEEENS1_10collective13CollectiveMmaINS1_35MainloopSm100TmaUmmaWarpSpecializedILi2ELi2ELi4ENS5_IJNS4_1CILi2EEENSA_ILi4EEENSA_ILi1EEEEEEEENS5_IJNSA_ILi128EEESG_NSA_ILi64EEEEEENS_6half_tENS5_IJSD_llEEESJ_NS5_IJlSD_lEEENS4_8TiledMMAINS4_8MMA_AtomIJNS4_26SM100_MMA_F16BF16_2x1SM_SSISJ_SJ_fLi128ELi128ELNS4_4UMMA5MajorE1ELSQ_0ELNSP_7ScaleInE0ELSR_0EEEEEENS4_6LayoutINS5_IJSD_SD_SD_EEENS5_IJNSA_ILi0EEESW_SW_EEEEENS5_IJNS4_10UnderscoreESZ_SZ_EEEEENS4_28SM100_TMA_2SM_LOAD_MULTICASTENS4_14ComposedLayoutINS4_7SwizzleILi3ELi4ELi3EEENS4_18smem_ptr_flag_bitsILi16EEENSU_INS5_IJSH_NSA_ILi8EEEEEENS5_IJSD_SH_EEEEEEEvNS4_8identityENS4_18SM100_TMA_2SM_LOADENS13_IS15_S17_NSU_INS5_IJS18_SH_EEENS5_IJSH_SD_EEEEEEEvS1D_EENS_8epilogue10collective18CollectiveEpilogueINS1K_23Sm100TmaWarpSpecializedILi4ELi2ELi16ELb1ELb0EEEJNS5_IJSH_SG_SH_EEENS5_IJNSU_ISH_SD_EENSU_INS5_IJNSA_ILi16EEESB_EEES1A_EEEEESJ_SL_SJ_SL_NS1K_6fusion15FusionCallbacksIS1O_NS1V_17LinearCombinationISJ_fSJ_fLNS_15FloatRoundStyleE2EEES1P_S1U_JEEENS4_5SM1004TMEM4LOAD26SM100_TMEM_LOAD_32dp32b16xENS4_13SM90_TMA_LOADENS13_INS14_ILi1ELi4ELi3EEES17_NSU_INS5_IJS18_S1R_EEENS5_IJS1R_SD_EEEEEEENS4_39AutoVectorizingCopyWithAssumedAlignmentILi128EEENS4_14SM90_TMA_STOREES2A_S2C_S2C_EEEvvEEEEvNT_6ParamsE,@function
        .size           _ZN7cutlass13device_kernelINS_4gemm6kernel13GemmUniversalIN4cute5tupleIJiiiiEEENS1_10collective13CollectiveMmaINS1_35MainloopSm100TmaUmmaWarpSpecializedILi2ELi2ELi4ENS5_IJNS4_1CILi2EEENSA_ILi4EEENSA_ILi1EEEEEEEENS5_IJNSA_ILi128EEESG_NSA_ILi64EEEEEENS_6half_tENS5_IJSD_llEEESJ_NS5_IJlSD_lEEENS4_8TiledMMAINS4_8MMA_AtomIJNS4_26SM100_MMA_F16BF16_2x1SM_SSISJ_SJ_fLi128ELi128ELNS4_4UMMA5MajorE1ELSQ_0ELNSP_7ScaleInE0ELSR_0EEEEEENS4_6LayoutINS5_IJSD_SD_SD_EEENS5_IJNSA_ILi0EEESW_SW_EEEEENS5_IJNS4_10UnderscoreESZ_SZ_EEEEENS4_28SM100_TMA_2SM_LOAD_MULTICASTENS4_14ComposedLayoutINS4_7SwizzleILi3ELi4ELi3EEENS4_18smem_ptr_flag_bitsILi16EEENSU_INS5_IJSH_NSA_ILi8EEEEEENS5_IJSD_SH_EEEEEEEvNS4_8identityENS4_18SM100_TMA_2SM_LOADENS13_IS15_S17_NSU_INS5_IJS18_SH_EEENS5_IJSH_SD_EEEEEEEvS1D_EENS_8epilogue10collective18CollectiveEpilogueINS1K_23Sm100TmaWarpSpecializedILi4ELi2ELi16ELb1ELb0EEEJNS5_IJSH_SG_SH_EEENS5_IJNSU_ISH_SD_EENSU_INS5_IJNSA_ILi16EEESB_EEES1A_EEEEESJ_SL_SJ_SL_NS1K_6fusion15FusionCallbacksIS1O_NS1V_17LinearCombinationISJ_fSJ_fLNS_15FloatRoundStyleE2EEES1P_S1U_JEEENS4_5SM1004TMEM4LOAD26SM100_TMEM_LOAD_32dp32b16xENS4_13SM90_TMA_LOADENS13_INS14_ILi1ELi4ELi3EEES17_NSU_INS5_IJS18_S1R_EEENS5_IJS1R_SD_EEEEEEENS4_39AutoVectorizingCopyWithAssumedAlignmentILi128EEENS4_14SM90_TMA_STOREES2A_S2C_S2C_EEEvvEEEEvNT_6ParamsE,(.L_x_191 - _ZN7cutlass13device_kernelINS_4gemm6kernel13GemmUniversalIN4cute5tupleIJiiiiEEENS1_10collective13CollectiveMmaINS1_35MainloopSm100TmaUmmaWarpSpecializedILi2ELi2ELi4ENS5_IJNS4_1CILi2EEENSA_ILi4EEENSA_ILi1EEEEEEEENS5_IJNSA_ILi128EEESG_NSA_ILi64EEEEEENS_6half_tENS5_IJSD_llEEESJ_NS5_IJlSD_lEEENS4_8TiledMMAINS4_8MMA_AtomIJNS4_26SM100_MMA_F16BF16_2x1SM_SSISJ_SJ_fLi128ELi128ELNS4_4UMMA5MajorE1ELSQ_0ELNSP_7ScaleInE0ELSR_0EEEEEENS4_6LayoutINS5_IJSD_SD_SD_EEENS5_IJNSA_ILi0EEESW_SW_EEEEENS5_IJNS4_10UnderscoreESZ_SZ_EEEEENS4_28SM100_TMA_2SM_LOAD_MULTICASTENS4_14ComposedLayoutINS4_7SwizzleILi3ELi4ELi3EEENS4_18smem_ptr_flag_bitsILi16EEENSU_INS5_IJSH_NSA_ILi8EEEEEENS5_IJSD_SH_EEEEEEEvNS4_8identityENS4_18SM100_TMA_2SM_LOADENS13_IS15_S17_NSU_INS5_IJS18_SH_EEENS5_IJSH_SD_EEEEEEEvS1D_EENS_8epilogue10collective18CollectiveEpilogueINS1K_23Sm100TmaWarpSpecializedILi4ELi2ELi16ELb1ELb0EEEJNS5_IJSH_SG_SH_EEENS5_IJNSU_ISH_SD_EENSU_INS5_IJNSA_ILi16EEESB_EEES1A_EEEEESJ_SL_SJ_SL_NS1K_6fusion15FusionCallbacksIS1O_NS1V_17LinearCombinationISJ_fSJ_fLNS_15FloatRoundStyleE2EEES1P_S1U_JEEENS4_5SM1004TMEM4LOAD26SM100_TMEM_LOAD_32dp32b16xENS4_13SM90_TMA_LOADENS13_INS14_ILi1ELi4ELi3EEES17_NSU_INS5_IJS18_S1R_EEENS5_IJS1R_SD_EEEEEEENS4_39AutoVectorizingCopyWithAssumedAlignmentILi128EEENS4_14SM90_TMA_STOREES2A_S2C_S2C_EEEvvEEEEvNT_6ParamsE)
        .other          _ZN7cutlass13device_kernelINS_4gemm6kernel13GemmUniversalIN4cute5tupleIJiiiiEEENS1_10collective13CollectiveMmaINS1_35MainloopSm100TmaUmmaWarpSpecializedILi2ELi2ELi4ENS5_IJNS4_1CILi2EEENSA_ILi4EEENSA_ILi1EEEEEEEENS5_IJNSA_ILi128EEESG_NSA_ILi64EEEEEENS_6half_tENS5_IJSD_llEEESJ_NS5_IJlSD_lEEENS4_8TiledMMAINS4_8MMA_AtomIJNS4_26SM100_MMA_F16BF16_2x1SM_SSISJ_SJ_fLi128ELi128ELNS4_4UMMA5MajorE1ELSQ_0ELNSP_7ScaleInE0ELSR_0EEEEEENS4_6LayoutINS5_IJSD_SD_SD_EEENS5_IJNSA_ILi0EEESW_SW_EEEEENS5_IJNS4_10UnderscoreESZ_SZ_EEEEENS4_28SM100_TMA_2SM_LOAD_MULTICASTENS4_14ComposedLayoutINS4_7SwizzleILi3ELi4ELi3EEENS4_18smem_ptr_flag_bitsILi16EEENSU_INS5_IJSH_NSA_ILi8EEEEEENS5_IJSD_SH_EEEEEEEvNS4_8identityENS4_18SM100_TMA_2SM_LOADENS13_IS15_S17_NSU_INS5_IJS18_SH_EEENS5_IJSH_SD_EEEEEEEvS1D_EENS_8epilogue10collective18CollectiveEpilogueINS1K_23Sm100TmaWarpSpecializedILi4ELi2ELi16ELb1ELb0EEEJNS5_IJSH_SG_SH_EEENS5_IJNSU_ISH_SD_EENSU_INS5_IJNSA_ILi16EEESB_EEES1A_EEEEESJ_SL_SJ_SL_NS1K_6fusion15FusionCallbacksIS1O_NS1V_17LinearCombinationISJ_fSJ_fLNS_15FloatRoundStyleE2EEES1P_S1U_JEEENS4_5SM1004TMEM4LOAD26SM100_TMEM_LOAD_32dp32b16xENS4_13SM90_TMA_LOADENS13_INS14_ILi1ELi4ELi3EEES17_NSU_INS5_IJS18_S1R_EEENS5_IJS1R_SD_EEEEEEENS4_39AutoVectorizingCopyWithAssumedAlignmentILi128EEENS4_14SM90_TMA_STOREES2A_S2C_S2C_EEEvvEEEEvNT_6ParamsE,@"STO_CUDA_ENTRY STV_DEFAULT"
_ZN7cutlass13device_kernelINS_4gemm6kernel13GemmUniversalIN4cute5tupleIJiiiiEEENS1_10collective13CollectiveMmaINS1_35MainloopSm100TmaUmmaWarpSpecializedILi2ELi2ELi4ENS5_IJNS4_1CILi2EEENSA_ILi4EEENSA_ILi1EEEEEEEENS5_IJNSA_ILi128EEESG_NSA_ILi64EEEEEENS_6half_tENS5_IJSD_llEEESJ_NS5_IJlSD_lEEENS4_8TiledMMAINS4_8MMA_AtomIJNS4_26SM100_MMA_F16BF16_2x1SM_SSISJ_SJ_fLi128ELi128ELNS4_4UMMA5MajorE1ELSQ_0ELNSP_7ScaleInE0ELSR_0EEEEEENS4_6LayoutINS5_IJSD_SD_SD_EEENS5_IJNSA_ILi0EEESW_SW_EEEEENS5_IJNS4_10UnderscoreESZ_SZ_EEEEENS4_28SM100_TMA_2SM_LOAD_MULTICASTENS4_14ComposedLayoutINS4_7SwizzleILi3ELi4ELi3EEENS4_18smem_ptr_flag_bitsILi16EEENSU_INS5_IJSH_NSA_ILi8EEEEEENS5_IJSD_SH_EEEEEEEvNS4_8identityENS4_18SM100_TMA_2SM_LOADENS13_IS15_S17_NSU_INS5_IJS18_SH_EEENS5_IJSH_SD_EEEEEEEvS1D_EENS_8epilogue10collective18CollectiveEpilogueINS1K_23Sm100TmaWarpSpecializedILi4ELi2ELi16ELb1ELb0EEEJNS5_IJSH_SG_SH_EEENS5_IJNSU_ISH_SD_EENSU_INS5_IJNSA_ILi16EEESB_EEES1A_EEEEESJ_SL_SJ_SL_NS1K_6fusion15FusionCallbacksIS1O_NS1V_17LinearCombinationISJ_fSJ_fLNS_15FloatRoundStyleE2EEES1P_S1U_JEEENS4_5SM1004TMEM4LOAD26SM100_TMEM_LOAD_32dp32b16xENS4_13SM90_TMA_LOADENS13_INS14_ILi1ELi4ELi3EEES17_NSU_INS5_IJS18_S1R_EEENS5_IJS1R_SD_EEEEEEENS4_39AutoVectorizingCopyWithAssumedAlignmentILi128EEENS4_14SM90_TMA_STOREES2A_S2C_S2C_EEEvvEEEEvNT_6ParamsE:
[----:B------:R-:W1:Y:S01]  /*0000*/  LDC R1, c[0x0][0x37c] ;  /* 0x0000df00ff017b82 */ /* 0x000e620000000800 */
[----:B------:R-:W2:Y:S01]  /*0010*/  S2R R76, SR_TID.X ;  /* 0x00000000004c7919 */ /* 0x000ea20000002100 */
[----:B------:R-:W3:Y:S06]  /*0020*/  LDCU.64 UR6, c[0x0][0x890] ;  /* 0x00011200ff0677ac */ /* 0x000eec0008000a00 */
[----:B------:R-:W4:Y:S01]  /*0030*/  S2UR UR37, SR_CgaCtaId ;  /* 0x00000000002579c3 */ /* 0x000f220000008800 */
[----:B------:R-:W-:Y:S01]  /*0040*/  PRMT R63, RZ, 0x7610, R63 ;  /* 0x00007610ff3f7816 */ /* 0x000fe2000000003f */
[----:B------:R-:W1:Y:S01]  /*0050*/  LDCU.64 UR46, c[0x0][0x358] ;  /* 0x00006b00ff2e77ac */ /* 0x000e620008000a00 */
[----:B------:R-:W-:-:S02]  /*0060*/  ELECT P0, URZ, PT ;  /* 0x0000000000ff782f */ /* 0x000fc40003800000 */
[----:B---3--:R-:W-:-:S04]  /*0070*/  ISETP.NE.U32.AND P1, PT, RZ, UR6, PT ;  /* 0x00000006ff007c0c */ /* 0x008fc8000bf25070 */
[----:B------:R-:W-:Y:S01]  /*0080*/  ISETP.NE.AND.EX P2, PT, RZ, UR7, PT, P1 ;  /* 0x00000007ff007c0c */ /* 0x000fe2000bf45310 */
[----:B----4-:R-:W-:Y:S02]  /*0090*/  ULOP3.LUT UR9, UR37, 0x1, URZ, 0xc0, !UPT ;  /* 0x0000000125097892 */ /* 0x010fe4000f8ec0ff */
[----:B------:R-:W-:Y:S01]  /*00a0*/  ULOP3.LUT UR8, UR37, 0x1, URZ, 0x3c, !UPT ;  /* 0x0000000125087892 */ /* 0x000fe2000f8e3cff */
[----:B--2---:R-:W-:-:S05]  /*00b0*/  SHF.R.U32.HI R70, RZ, 0x5, R76 ;  /* 0x00000005ff467819 */ /* 0x004fca000001164c */
[----:B------:R-:W2:Y:S02]  /*00c0*/  SHFL.IDX PT, R0, R70, RZ, 0x1f ;  /* 0x00001fff46007589 */ /* 0x000ea400000e0000 */
[----:B--2---:R-:W-:Y:S02]  /*00d0*/  R2UR UR10, R0 ;  /* 0x00000000000a72ca */ /* 0x004fe400000e0000 */
[----:B-1----:R-:W-:Y:S05]  /*00e0*/  @P2 BRA `(.L_x_0) ;  /* 0x00000000002c2947 */ /* 0x002fea0003800000 */
[----:B------:R-:W1:Y:S02]  /*00f0*/  LDCU.64 UR4, c[0x0][0x888] ;  /* 0x00011100ff0477ac */ /* 0x000e640008000a00 */
[----:B-1----:R-:W-:-:S04]  /*0100*/  UISETP.NE.U32.AND UP0, UPT, UR4, URZ, UPT ;  /* 0x000000ff0400728c */ /* 0x002fc8000bf05070 */
[----:B------:R-:W-:-:S09]  /*0110*/  UISETP.NE.AND.EX UP0, UPT, UR5, URZ, UPT, UP0 ;  /* 0x000000ff0500728c */ /* 0x000fd2000bf05300 */
[----:B------:R-:W-:Y:S05]  /*0120*/  BRA.U !UP0, `(.L_x_1) ;  /* 0x0000000108107547 */ /* 0x000fea000b800000 */
[----:B------:R-:W1:Y:S02]  /*0130*/  LDC.64 R2, c[0x0][0x888] ;  /* 0x00022200ff027b82 */ /* 0x000e640000000a00 */
[----:B-1----:R1:W5:Y:S01]  /*0140*/  LDG.E R35, desc[UR46][R2.64] ;  /* 0x0000002e02237981 */ /* 0x002362000c1e1900 */
[----:B------:R-:W-:Y:S01]  /*0150*/  HFMA2 R63, -RZ, RZ, 0, 5.9604644775390625e-08 ;  /* 0x00000001ff3f7431 */ /* 0x000fe200000001ff */
[----:B------:R-:W-:Y:S05]  /*0160*/  BRA `(.L_x_0) ;  /* 0x00000000000c7947 */ /* 0x000fea0003800000 */
.L_x_1:
[----:B------:R-:W1:Y:S01]  /*0170*/  LDCU UR4, c[0x0][0x880] ;  /* 0x00011000ff0477ac */ /* 0x000e620008000800 */
[----:B------:R-:W-:Y:S01]  /*0180*/  HFMA2 R63, -RZ, RZ, 0, 5.9604644775390625e-08 ;  /* 0x00000001ff3f7431 */ /* 0x000fe200000001ff */
[----:B-1----:R-:W-:-:S07]  /*0190*/  MOV R35, UR4 ;  /* 0x0000000400237c02 */ /* 0x002fce0008000f00 */
.L_x_0:
[----:B------:R-:W2:Y:S02]  /*01a0*/  LDCU.64 UR4, c[0x0][0x8b0] ;  /* 0x00011600ff0477ac */ /* 0x000ea40008000a00 */
[----:B--2---:R-:W-:-:S04]  /*01b0*/  UISETP.NE.U32.AND UP0, UPT, UR4, URZ, UPT ;  /* 0x000000ff0400728c */ /* 0x004fc8000bf05070 */
[----:B------:R-:W-:-:S09]  /*01c0*/  UISETP.NE.AND.EX UP0, UPT, UR5, URZ, UPT, UP0 ;  /* 0x000000ff0500728c */ /* 0x000fd2000bf05300 */
[----:B------:R-:W-:Y:S05]  /*01d0*/  BRA.U UP0, `(.L_x_2) ;  /* 0x0000000100247547 */ /* 0x000fea000b800000 */
[----:B------:R-:W2:Y:S02]  /*01e0*/  LDCU.64 UR4, c[0x0][0x8a8] ;  /* 0x00011500ff0477ac */ /* 0x000ea40008000a00 */
[----:B--2---:R-:W-:-:S04]  /*01f0*/  UISETP.NE.U32.AND UP0, UPT, UR4, URZ, UPT ;  /* 0x000000ff0400728c */ /* 0x004fc8000bf05070 */
[----:B------:R-:W-:-:S09]  /*0200*/  UISETP.NE.AND.EX UP0, UPT, UR5, URZ, UPT, UP0 ;  /* 0x000000ff0500728c */ /* 0x000fd2000bf05300 */
[----:B------:R-:W-:Y:S05]  /*0210*/  BRA.U !UP0, `(.L_x_3) ;  /* 0x00000001080c7547 */ /* 0x000fea000b800000 */
[----:B------:R-:W2:Y:S02]  /*0220*/  LDC.64 R32, c[0x0][0x8a8] ;  /* 0x00022a00ff207b82 */ /* 0x000ea40000000a00 */
[----:B--2---:R2:W5:Y:S01]  /*0230*/  LDG.E R32, desc[UR46][R32.64] ;  /* 0x0000002e20207981 */ /* 0x004562000c1e1900 */
[----:B------:R-:W-:Y:S05]  /*0240*/  BRA `(.L_x_2) ;  /* 0x0000000000087947 */ /* 0x000fea0003800000 */
.L_x_3:
[----:B------:R-:W2:Y:S02]  /*0250*/  LDCU UR4, c[0x0][0x8a0] ;  /* 0x00011400ff0477ac */ /* 0x000ea40008000800 */
[----:B--2---:R-:W-:Y:S02]  /*0260*/  MOV R32, UR4 ;  /* 0x0000000400207c02 */ /* 0x004fe40008000f00 */
.L_x_2:
[----:B------:R-:W-:Y:S01]  /*0270*/  IMAD.U32 R0, RZ, RZ, UR10 ;  /* 0x0000000aff007e24 */ /* 0x000fe2000f8e00ff */
[----:B------:R-:W-:Y:S04]  /*0280*/  BSSY.RECONVERGENT B0, `(.L_x_4) ;  /* 0x000000c000007945 */ /* 0x000fe80003800200 */
[C---:B------:R-:W-:Y:S02]  /*0290*/  ISETP.NE.OR P3, PT, R0.reuse, 0x1, !P0 ;  /* 0x000000010000780c */ /* 0x040fe40004765670 */
[----:B------:R-:W-:-:S11]  /*02a0*/  ISETP.NE.OR P2, PT, R0, 0x3, !P0 ;  /* 0x000000030000780c */ /* 0x000fd60004745670 */
[----:B------:R-:W-:Y:S05]  /*02b0*/  @P3 BRA `(.L_x_5) ;  /* 0x0000000000203947 */ /* 0x000fea0003800000 */
[----:B------:R-:W3:Y:S02]  /*02c0*/  LDCU.64 UR4, c[0x0][0x348] ;  /* 0x00006900ff0477ac */ /* 0x000ee40008000a00 */
[----:B---3--:R-:W-:Y:S02]  /*02d0*/  UIADD3 UR12, UP1, UPT, UR4, 0x80, URZ ;  /* 0x00000080040c7890 */ /* 0x008fe4000ff3e0ff */
[----:B------:R-:W-:Y:S02]  /*02e0*/  UIADD3 UR4, UP0, UPT, UR4, 0x180, URZ ;  /* 0x0000018004047890 */ /* 0x000fe4000ff1e0ff */
[----:B------:R-:W-:Y:S02]  /*02f0*/  UIADD3.X UR13, UPT, UPT, URZ, UR5, URZ, UP1, !UPT ;  /* 0x00000005ff0d7290 */ /* 0x000fe40008ffe4ff */
[----:B------:R-:W-:-:S07]  /*0300*/  UIADD3.X UR5, UPT, UPT, URZ, UR5, URZ, UP0, !UPT ;  /* 0x00000005ff057290 */ /* 0x000fce00087fe4ff */
[----:B------:R3:W-:Y:S02]  /*0310*/  UTMACCTL.PF [UR12] ;  /* 0x000000000c0079b9 */ /* 0x0007e40008040000 */
[----:B------:R3:W-:Y:S02]  /*0320*/  UTMACCTL.PF [UR4] ;  /* 0x00000000040079b9 */ /* 0x0007e40008040000 */
[----:B---3--:R-:W-:Y:S01]  /*0330*/  NOP ;  /* 0x0000000000007918 */ /* 0x008fe20000000000 */
.L_x_5:
[----:B------:R-:W-:Y:S05]  /*0340*/  BSYNC.RECONVERGENT B0 ;  /* 0x0000000000007941 */ /* 0x000fea0003800200 */
.L_x_4:
[----:B------:R-:W-:Y:S04]  /*0350*/  BSSY.RECONVERGENT B0, `(.L_x_6) ;  /* 0x000000a000007945 */ /* 0x000fe80003800200 */
        /* <DEDUP_REMOVED lines=9> */
.L_x_7:
[----:B------:R-:W-:Y:S05]  /*03f0*/  BSYNC.RECONVERGENT B0 ;  /* 0x0000000000007941 */ /* 0x000fea0003800200 */
.L_x_6:
[----:B------:R-:W3:Y:S01]  /*0400*/  LDCU.64 UR4, c[0x0][0x888] ;  /* 0x00011100ff0477ac */ /* 0x000ee20008000a00 */
[----:B------:R-:W-:Y:S01]  /*0410*/  ISETP.NE.AND.EX P1, PT, RZ, UR7, PT, P1 ;  /* 0x00000007ff007c0c */ /* 0x000fe2000bf25310 */
[----:B------:R-:W-:Y:S01]  /*0420*/  UPLOP3.LUT UP4, UPT, UPT, UPT, UPT, 0x80, 0x8 ;  /* 0x000000000008789c */ /* 0x000fe20003f8f070 */
[----:B---3--:R-:W-:-:S04]  /*0430*/  ISETP.NE.U32.AND P2, PT, RZ, UR4, PT ;  /* 0x00000004ff007c0c */ /* 0x008fc8000bf45070 */
[----:B------:R-:W-:-:S13]  /*0440*/  ISETP.NE.AND.EX P2, PT, RZ, UR5, PT, P2 ;  /* 0x00000005ff007c0c */ /* 0x000fda000bf45320 */
[----:B------:R-:W-:Y:S05]  /*0450*/  @P2 BRA P1, `(.L_x_8) ;  /* 0x0000000000282947 */ /* 0x000fea0000800000 */
[----:B------:R-:W-:Y:S01]  /*0460*/  UISETP.NE.U32.AND UP1, UPT, UR6, URZ, UPT ;  /* 0x000000ff0600728c */ /* 0x000fe2000bf25070 */
[----:B-----5:R-:W-:Y:S01]  /*0470*/  FSETP.NEU.AND P1, PT, R35, RZ, PT ;  /* 0x000000ff2300720b */ /* 0x020fe20003f2d000 */
[----:B------:R-:W-:Y:S02]  /*0480*/  UISETP.NE.U32.AND UP0, UPT, UR4, URZ, UPT ;  /* 0x000000ff0400728c */ /* 0x000fe4000bf05070 */
[----:B------:R-:W-:Y:S02]  /*0490*/  UISETP.NE.AND.EX UP1, UPT, UR7, URZ, UPT, UP1 ;  /* 0x000000ff0700728c */ /* 0x000fe4000bf25310 */
[----:B------:R-:W-:-:S04]  /*04a0*/  UISETP.NE.AND.EX UP0, UPT, UR5, URZ, UPT, UP0 ;  /* 0x000000ff0500728c */ /* 0x000fc8000bf05300 */
[----:B------:R-:W-:-:S04]  /*04b0*/  USEL UR4, URZ, 0xffffffff, UP0 ;  /* 0xffffffffff047887 */ /* 0x000fc80008000000 */
[----:B------:R-:W-:Y:S01]  /*04c0*/  VOTEU.ANY UP0, P1 ;  /* 0x0000000000ff7886 */ /* 0x000fe20000800100 */
[----:B------:R-:W-:-:S04]  /*04d0*/  @!UP1 USEL UR4, URZ, 0xffffffff, UP0 ;  /* 0xffffffffff049887 */ /* 0x000fc80008000000 */
[----:B------:R-:W-:-:S04]  /*04e0*/  ULOP3.LUT UR4, UR4, 0x1, URZ, 0xc0, !UPT ;  /* 0x0000000104047892 */ /* 0x000fc8000f8ec0ff */
[----:B------:R-:W-:-:S11]  /*04f0*/  UISETP.NE.U32.AND UP4, UPT, UR4, 0x1, UPT ;  /* 0x000000010400788c */ /* 0x000fd6000bf85070 */
.L_x_8:
[----:B------:R-:W3:Y:S01]  /*0500*/  SHFL.IDX PT, R0, R70, RZ, 0x1f ;  /* 0x00001fff46007589 */ /* 0x000ee200000e0000 */
[----:B------:R-:W-:-:S04]  /*0510*/  UISETP.NE.AND UP0, UPT, UR10, 0x2, UPT ;  /* 0x000000020a00788c */ /* 0x000fc8000bf05270 */
[----:B------:R-:W-:Y:S02]  /*0520*/  UISETP.EQ.AND UP1, UPT, UR9, URZ, !UP0 ;  /* 0x000000ff0900728c */ /* 0x000fe4000c722270 */
[----:B------:R-:W-:-:S04]  /*0530*/  USEL UR6, URZ, 0x1, UP0 ;  /* 0x00000001ff067887 */ /* 0x000fc80008000000 */
[----:B------:R-:W-:Y:S02]  /*0540*/  PLOP3.LUT P5, PT, P0, PT, UP1, 0x80, 0x8 ;  /* 0x000000000008781c */ /* 0x000fe400007af018 */
[----:B---3--:R-:W-:-:S13]  /*0550*/  ISETP.NE.AND P1, PT, R0, RZ, PT ;  /* 0x000000ff0000720c */ /* 0x008fda0003f25270 */
[----:B------:R-:W-:Y:S05]  /*0560*/  @P1 BRA `(.L_x_9) ;  /* 0x0000000000441947 */ /* 0x000fea0003800000 */
[----:B------:R-:W-:Y:S01]  /*0570*/  UMOV UR7, 0x400 ;  /* 0x0000040000077882 */ /* 0x000fe20000000000 */
[----:B------:R-:W-:Y:S01]  /*0580*/  UMOV UR5, 0x1 ;  /* 0x0000000100057882 */ /* 0x000fe20000000000 */
[----:B------:R-:W-:Y:S01]  /*0590*/  UMOV UR4, 0x4 ;  /* 0x0000000400047882 */ /* 0x000fe20000000000 */
[----:B------:R-:W-:Y:S02]  /*05a0*/  ULEA UR7, UR37, UR7, 0x18 ;  /* 0x0000000725077291 */ /* 0x000fe4000f8ec0ff */
[----:B------:R-:W-:-:S04]  /*05b0*/  UIADD3 UR12, UPT, UPT, -UR5, 0x100000, URZ ;  /* 0x00100000050c7890 */ /* 0x000fc8000fffe1ff */
[----:B------:R-:W-:Y:S02]  /*05c0*/  USHF.L.U32 UR13, UR12, 0xb, URZ ;  /* 0x0000000b0c0d7899 */ /* 0x000fe400080006ff */
[----:B------:R-:W-:Y:S02]  /*05d0*/  USHF.L.U32 UR12, UR12, 0x1, URZ ;  /* 0x000000010c0c7899 */ /* 0x000fe400080006ff */
[----:B------:R-:W-:-:S04]  /*05e0*/  UIADD3 UR4, UPT, UPT, -UR4, 0x100000, URZ ;  /* 0x0010000004047890 */ /* 0x000fc8000fffe1ff */
[----:B------:R-:W-:Y:S02]  /*05f0*/  USHF.L.U32 UR5, UR4, 0xb, URZ ;  /* 0x0000000b04057899 */ /* 0x000fe400080006ff */
[----:B------:R-:W-:Y:S01]  /*0600*/  USHF.L.U32 UR4, UR4, 0x1, URZ ;  /* 0x0000000104047899 */ /* 0x000fe200080006ff */
[----:B------:R-:W-:Y:S01]  /*0610*/  ELECT P1, URZ, PT ;  /* 0x0000000000ff782f */ /* 0x000fe20003820000 */
[----:B------:R-:W3:Y:S02]  /*0620*/  FENCE.VIEW.ASYNC.S ;  /* 0x00000000000073c6 */ /* 0x000ee40000000000 */
[----:B---3--:R3:W4:Y:S08]  /*0630*/  SYNCS.EXCH.64 URZ, [UR7], UR12 ;  /* 0x0000000c07ff75b2 */ /* 0x0087300008000100 */
[----:B------:R3:W1:Y:S01]  /*0640*/  SYNCS.EXCH.64 URZ, [UR7+0x10], UR4 ;  /* 0x0000100407ff75b2 */ /* 0x0006620008000100 */
[----:B------:R3:W1:Y:S01]  /*0650*/  SYNCS.EXCH.64 URZ, [UR7+0x8], UR12 ;  /* 0x0000080c07ff75b2 */ /* 0x0006620008000100 */
[----:B------:R3:W1:Y:S01]  /*0660*/  SYNCS.EXCH.64 URZ, [UR7+0x18], UR4 ;  /* 0x0000180407ff75b2 */ /* 0x0006620008000100 */
[----:B------:R-:W-:Y:S01]  /*0670*/  NOP ;  /* 0x0000000000007918 */ /* 0x000fe20000000000 */
.L_x_9:
[----:B------:R-:W2:Y:S01]  /*0680*/  SHFL.IDX PT, R0, R70, RZ, 0x1f ;  /* 0x00001fff46007589 */ /* 0x000ea200000e0000 */
[----:B------:R-:W-:Y:S01]  /*0690*/  NOP ;  /* 0x0000000000007918 */ /* 0x000fe20000000000 */
[----:B--2---:R-:W-:-:S13]  /*06a0*/  ISETP.NE.AND P1, PT, R0, 0x1, PT ;  /* 0x000000010000780c */ /* 0x004fda0003f25270 */
[----:B------:R-:W-:Y:S05]  /*06b0*/  @P1 BRA `(.L_x_10) ;  /* 0x0000000000541947 */ /* 0x000fea0003800000 */
[----:B---3--:R-:W-:Y:S01]  /*06c0*/  UMOV UR7, 0x400 ;  /* 0x0000040000077882 */ /* 0x008fe20000000000 */
        /* <DEDUP_REMOVED lines=10> */
[----:B------:R-:W2:Y:S02]  /*0770*/  FENCE.VIEW.ASYNC.S ;  /* 0x00000000000073c6 */ /* 0x000ea40000000000 */
[----:B--2---:R2:W3:Y:S08]  /*0780*/  SYNCS.EXCH.64 URZ, [UR7+0x20], UR12 ;  /* 0x0000200c07ff75b2 */ /* 0x0044f00008000100 */
[----:B------:R2:W1:Y:S01]  /*0790*/  SYNCS.EXCH.64 URZ, [UR7+0x40], UR4 ;  /* 0x0000400407ff75b2 */ /* 0x0004620008000100 */
[----:B------:R2:W1:Y:S01]  /*07a0*/  SYNCS.EXCH.64 URZ, [UR7+0x28], UR12 ;  /* 0x0000280c07ff75b2 */ /* 0x0004620008000100 */
[----:B------:R2:W1:Y:S01]  /*07b0*/  SYNCS.EXCH.64 URZ, [UR7+0x48], UR4 ;  /* 0x0000480407ff75b2 */ /* 0x0004620008000100 */
[----:B------:R2:W1:Y:S01]  /*07c0*/  SYNCS.EXCH.64 URZ, [UR7+0x30], UR12 ;  /* 0x0000300c07ff75b2 */ /* 0x0004620008000100 */
[----:B------:R2:W1:Y:S01]  /*07d0*/  SYNCS.EXCH.64 URZ, [UR7+0x50], UR4 ;  /* 0x0000500407ff75b2 */ /* 0x0004620008000100 */
[----:B------:R2:W1:Y:S01]  /*07e0*/  SYNCS.EXCH.64 URZ, [UR7+0x38], UR12 ;  /* 0x0000380c07ff75b2 */ /* 0x0004620008000100 */
[----:B------:R2:W1:Y:S01]  /*07f0*/  SYNCS.EXCH.64 URZ, [UR7+0x58], UR4 ;  /* 0x0000580407ff75b2 */ /* 0x0004620008000100 */
[----:B------:R-:W-:Y:S01]  /*0800*/  NOP ;  /* 0x0000000000007918 */ /* 0x000fe20000000000 */
.L_x_10:
[----:B------:R-:W4:Y:S01]  /*0810*/  SHFL.IDX PT, R0, R70, RZ, 0x1f ;  /* 0x00001fff46007589 */ /* 0x000f2200000e0000 */
[----:B------:R-:W-:Y:S01]  /*0820*/  NOP ;  /* 0x0000000000007918 */ /* 0x000fe20000000000 */
[----:B----4-:R-:W-:-:S13]  /*0830*/  ISETP.NE.AND P1, PT, R0, 0x3, PT ;  /* 0x000000030000780c */ /* 0x010fda0003f25270 */
[----:B------:R-:W-:Y:S05]  /*0840*/  @P1 BRA `(.L_x_11) ;  /* 0x00000000002c1947 */ /* 0x000fea0003800000 */
[----:B--23--:R-:W-:Y:S01]  /*0850*/  UMOV UR5, 0x400 ;  /* 0x0000040000057882 */ /* 0x00cfe20000000000 */
[----:B------:R-:W-:Y:S01]  /*0860*/  UMOV UR4, 0x20 ;  /* 0x0000002000047882 */ /* 0x000fe20000000000 */
[----:B------:R-:W-:Y:S02]  /*0870*/  ULEA UR5, UR37, UR5, 0x18 ;  /* 0x0000000525057291 */ /* 0x000fe4000f8ec0ff */
[----:B------:R-:W-:-:S04]  /*0880*/  UIADD3 UR12, UPT, UPT, -UR4, 0x100000, URZ ;  /* 0x00100000040c7890 */ /* 0x000fc8000fffe1ff */
[----:B------:R-:W-:Y:S02]  /*0890*/  USHF.L.U32 UR13, UR12, 0xb, URZ ;  /* 0x0000000b0c0d7899 */ /* 0x000fe400080006ff */
[----:B------:R-:W-:Y:S01]  /*08a0*/  USHF.L.U32 UR12, UR12, 0x1, URZ ;  /* 0x000000010c0c7899 */ /* 0x000fe200080006ff */
[----:B------:R-:W-:Y:S01]  /*08b0*/  ELECT P1, URZ, PT ;  /* 0x0000000000ff782f */ /* 0x000fe20003820000 */
[----:B------:R-:W2:Y:S10]  /*08c0*/  FENCE.VIEW.ASYNC.S ;  /* 0x00000000000073c6 */ /* 0x000eb40000000000 */
[----:B--2---:R4:W2:Y:S01]  /*08d0*/  SYNCS.EXCH.64 URZ, [UR5+0x60], UR12 ;  /* 0x0000600c05ff75b2 */ /* 0x0048a20008000100 */
[----:B------:R4:W3:Y:S02]  /*08e0*/  SYNCS.EXCH.64 URZ, [UR5+0x68], UR12 ;  /* 0x0000680c05ff75b2 */ /* 0x0008e40008000100 */
[----:B----4-:R-:W-:Y:S01]  /*08f0*/  NOP ;  /* 0x0000000000007918 */ /* 0x010fe20000000000 */
.L_x_11:
[----:B------:R-:W4:Y:S01]  /*0900*/  SHFL.IDX PT, R0, R70, RZ, 0x1f ;  /* 0x00001fff46007589 */ /* 0x000f2200000e0000 */
[----:B------:R-:W-:Y:S01]  /*0910*/  NOP ;  /* 0x0000000000007918 */ /* 0x000fe20000000000 */
[----:B----4-:R-:W-:-:S13]  /*0920*/  ISETP.NE.AND P1, PT, R0, 0x4, PT ;  /* 0x000000040000780c */ /* 0x010fda0003f25270 */
[----:B------:R-:W-:Y:S05]  /*0930*/  @P1 BRA `(.L_x_12) ;  /* 0x0000000000481947 */ /* 0x000fea0003800000 */
[----:B--23--:R-:W-:Y:S01]  /*0940*/  UMOV UR7, 0x720 ;  /* 0x0000072000077882 */ /* 0x00cfe20000000000 */
[----:B------:R-:W-:Y:S01]  /*0950*/  UMOV UR5, 0x400 ;  /* 0x0000040000057882 */ /* 0x000fe20000000000 */
[----:B------:R-:W-:Y:S01]  /*0960*/  USEL UR7, UR7, 0x620, UP4 ;  /* 0x0000062007077887 */ /* 0x000fe2000a000000 */
        /* <DEDUP_REMOVED lines=10> */
[----:B--2---:R4:W2:Y:S08]  /*0a10*/  SYNCS.EXCH.64 URZ, [UR5+0x70], UR12 ;  /* 0x0000700c05ff75b2 */ /* 0x0048b00008000100 */
[----:B------:R4:W3:Y:S01]  /*0a20*/  SYNCS.EXCH.64 URZ, [UR5+0x80], UR14 ;  /* 0x0000800e05ff75b2 */ /* 0x0008e20008000100 */
[----:B------:R4:W1:Y:S01]  /*0a30*/  SYNCS.EXCH.64 URZ, [UR5+0x78], UR12 ;  /* 0x0000780c05ff75b2 */ /* 0x0008620008000100 */
[----:B------:R4:W1:Y:S02]  /*0a40*/  SYNCS.EXCH.64 URZ, [UR5+0x88], UR14 ;  /* 0x0000880e05ff75b2 */ /* 0x0008640008000100 */
[----:B----4-:R-:W-:Y:S01]  /*0a50*/  NOP ;  /* 0x0000000000007918 */ /* 0x010fe20000000000 */
.L_x_12:
[----:B------:R-:W4:Y:S01]  /*0a60*/  SHFL.IDX PT, R0, R70, RZ, 0x1f ;  /* 0x00001fff46007589 */ /* 0x000f2200000e0000 */
[----:B------:R-:W-:Y:S01]  /*0a70*/  NOP ;  /* 0x0000000000007918 */ /* 0x000fe20000000000 */
[----:B----4-:R-:W-:-:S13]  /*0a80*/  ISETP.NE.AND P1, PT, R0, 0x5, PT ;  /* 0x000000050000780c */ /* 0x010fda0003f25270 */
[----:B------:R-:W-:Y:S05]  /*0a90*/  @P1 BRA `(.L_x_13) ;  /* 0x0000000000541947 */ /* 0x000fea0003800000 */
[----:B--23--:R-:W-:Y:S01]  /*0aa0*/  UMOV UR7, 0x400 ;  /* 0x0000040000077882 */ /* 0x00cfe20000000000 */
        /* <DEDUP_REMOVED lines=14> */
[----:B------:R4:W1:Y:S01]  /*0b90*/  SYNCS.EXCH.64 URZ, [UR7+0xb8], UR4 ;  /* 0x0000b80407ff75b2 */ /* 0x0008620008000100 */
[----:B------:R4:W1:Y:S01]  /*0ba0*/  SYNCS.EXCH.64 URZ, [UR7+0xa0], UR12 ;  /* 0x0000a00c07ff75b2 */ /* 0x0008620008000100 */
[----:B------:R4:W1:Y:S01]  /*0bb0*/  SYNCS.EXCH.64 URZ, [UR7+0xc0], UR4 ;  /* 0x0000c00407ff75b2 */ /* 0x0008620008000100 */
[----:B------:R4:W1:Y:S01]  /*0bc0*/  SYNCS.EXCH.64 URZ, [UR7+0xa8], UR12 ;  /* 0x0000a80c07ff75b2 */ /* 0x0008620008000100 */
[----:B------:R4:W1:Y:S02]  /*0bd0*/  SYNCS.EXCH.64 URZ, [UR7+0xc8], UR4 ;  /* 0x0000c80407ff75b2 */ /* 0x0008640008000100 */
[----:B----4-:R-:W-:Y:S01]  /*0be0*/  NOP ;  /* 0x0000000000007918 */ /* 0x010fe20000000000 */
.L_x_13:
[----:B------:R-:W4:Y:S01]  /*0bf0*/  SHFL.IDX PT, R0, R70, RZ, 0x1f ;  /* 0x00001fff46007589 */ /* 0x000f2200000e0000 */
[----:B------:R-:W-:Y:S01]  /*0c00*/  ISETP.NE.OR P0, PT, RZ, UR10, !P0 ;  /* 0x0000000aff007c0c */ /* 0x000fe2000c705670 */
        /* <DEDUP_REMOVED lines=12> */
[----:B------:R4:W3:Y:S01]  /*0cd0*/  SYNCS.EXCH.64 URZ, [UR5+0xe0], UR12 ;  /* 0x0000e00c05ff75b2 */ /* 0x0008e20008000100 */
[----:B------:R4:W1:Y:S01]  /*0ce0*/  SYNCS.EXCH.64 URZ, [UR5+0xd8], UR12 ;  /* 0x0000d80c05ff75b2 */ /* 0x0008620008000100 */
[----:B------:R4:W1:Y:S02]  /*0cf0*/  SYNCS.EXCH.64 URZ, [UR5+0xe8], UR12 ;  /* 0x0000e80c05ff75b2 */ /* 0x0008640008000100 */
[----:B----4-:R-:W-:Y:S01]  /*0d00*/  NOP ;  /* 0x0000000000007918 */ /* 0x010fe20000000000 */
.L_x_14:
[----:B------:R-:W-:Y:S01]  /*0d10*/  VOTEU.ALL UP0, P0 ;  /* 0x0000000000ff7886 */ /* 0x000fe20000000000 */
[----:B--23--:R-:W-:Y:S01]  /*0d20*/  UMOV UR12, 0x20 ;  /* 0x00000020000c7882 */ /* 0x00cfe20000000000 */
[----:B------:R-:W2:Y:S01]  /*0d30*/  LDCU UR5, c[0x0][0x36c] ;  /* 0x00006d80ff0577ac */ /* 0x000ea20008000800 */
[----:B------:R-:W-:Y:S01]  /*0d40*/  NOP ;  /* 0x0000000000007918 */ /* 0x000fe20000000000 */
[----:B------:R-:W-:Y:S01]  /*0d50*/  LOP3.LUT R10, R76, 0x1f, RZ, 0xc0, !PT ;  /* 0x0000001f4c0a7812 */ /* 0x000fe200078ec0ff */
[----:B------:R-:W-:Y:S01]  /*0d60*/  @!UP0 UMOV UR4, 0x400 ;  /* 0x0000040000048882 */ /* 0x000fe20000000000 */
[----:B------:R-:W-:-:S04]  /*0d70*/  @!UP0 UIADD3 UR12, UPT, UPT, -UR12, 0x100000, URZ ;  /* 0x001000000c0c8890 */ /* 0x000fc8000fffe1ff */
[----:B------:R-:W-:Y:S02]  /*0d80*/  @!UP0 USHF.L.U32 UR13, UR12, 0xb, URZ ;  /* 0x0000000b0c0d8899 */ /* 0x000fe400080006ff */
[----:B------:R-:W-:Y:S02]  /*0d90*/  @!UP0 USHF.L.U32 UR12, UR12, 0x1, URZ ;  /* 0x000000010c0c8899 */ /* 0x000fe400080006ff */
[----:B------:R-:W-:Y:S01]  /*0da0*/  @!UP0 ULEA UR4, UR37, UR4, 0x18 ;  /* 0x0000000425048291 */ /* 0x000fe2000f8ec0ff */
[----:B------:R-:W-:Y:S01]  /*0db0*/  VOTEU.ALL UP0, P0 ;  /* 0x0000000000ff7886 */ /* 0x000fe20000000000 */
[----:B------:R-:W-:Y:S02]  /*0dc0*/  UISETP.NE.AND UP3, UPT, UR10, URZ, UPT ;  /* 0x000000ff0a00728c */ /* 0x000fe4000bf65270 */
[----:B--2---:R-:W-:Y:S01]  /*0dd0*/  UISETP.EQ.U32.AND UP1, UPT, UR5, 0x1, UPT ;  /* 0x000000010500788c */ /* 0x004fe2000bf22070 */
[----:B------:R-:W2:Y:S07]  /*0de0*/  FENCE.VIEW.ASYNC.S ;  /* 0x00000000000073c6 */ /* 0x000eae0000000000 */
[----:B--2---:R2:W3:Y:S01]  /*0df0*/  @!UP0 SYNCS.EXCH.64 URZ, [UR4+0xf0], UR12 ;  /* 0x0000f00c04ff85b2 */ /* 0x0044e20008000100 */
[----:B------:R-:W-:Y:S05]  /*0e00*/  BRA.U !UP1, `(.L_x_15) ;  /* 0x0000000109087547 */ /* 0x000fea000b800000 */
[----:B-1-3--:R-:W-:Y:S01]  /*0e10*/  UCGABAR_ARV ;  /* 0x00000000000079c7 */ /* 0x00afe20008000000 */
[----:B------:R-:W-:Y:S05]  /*0e20*/  BRA `(.L_x_16) ;  /* 0x0000000000047947 */ /* 0x000fea0003800000 */
.L_x_15:
[----:B-1-3--:R-:W-:Y:S01]  /*0e30*/  NOP ;  /* 0x0000000000007918 */ /* 0x00afe20000000000 */
.L_x_16:
[----:B------:R-:W1:Y:S01]  /*0e40*/  S2R R11, SR_CTAID.X ;  /* 0x00000000000b7919 */ /* 0x000e620000002500 */
[----:B------:R-:W-:-:S05]  /*0e50*/  CS2R.32 R64, SR_CgaSize ;  /* 0x0000000000407805 */ /* 0x000fca0000008a00 */
[----:B------:R-:W-:-:S05]  /*0e60*/  IMAD R64, R64, -0xa0, RZ ;  /* 0xffffff6040407824 */ /* 0x000fca00078e02ff */
[----:B------:R-:W-:-:S14]  /*0e70*/  R2UR UR5, R64 ;  /* 0x00000000400572ca */ /* 0x000fdc00000e0000 */
[----:B------:R-:W3:Y:S01]  /*0e80*/  LDCU UR5, c[0x0][UR5+0x2b0] ;  /* 0x00005600050577ac */ /* 0x000ee20008000800 */
[----:B------:R-:W-:-:S05]  /*0e90*/  CS2R.32 R0, SR_CgaSize ;  /* 0x0000000000007805 */ /* 0x000fca0000008a00 */
[----:B------:R-:W-:-:S06]  /*0ea0*/  IMAD R0, R0, -0xa0, RZ ;  /* 0xffffff6000007824 */ /* 0x000fcc00078e02ff */
[----:B------:R-:W4:Y:S01]  /*0eb0*/  LDC R0, c[0x0][R0+0x2a0] ;  /* 0x0000a80000007b82 */ /* 0x000f220000000800 */
[----:B------:R-:W-:Y:S01]  /*0ec0*/  PRMT R8, RZ, 0x7610, R8 ;  /* 0x00007610ff087816 */ /* 0x000fe20000000008 */
[----:B------:R-:W3:Y:S01]  /*0ed0*/  S2R R20, SR_CTAID.Y ;  /* 0x0000000000147919 */ /* 0x000ee20000002600 */
[----:B------:R-:W-:-:S05]  /*0ee0*/  CS2R.32 R64, SR_CgaSize ;  /* 0x0000000000407805 */ /* 0x000fca0000008a00 */
[----:B------:R-:W-:-:S05]  /*0ef0*/  IMAD R64, R64, -0xa0, RZ ;  /* 0xffffff6040407824 */ /* 0x000fca00078e02ff */
[----:B--2---:R-:W-:-:S14]  /*0f00*/  R2UR UR4, R64 ;  /* 0x00000000400472ca */ /* 0x004fdc00000e0000 */
[----:B------:R-:W2:Y:S01]  /*0f10*/  LDCU UR4, c[0x0][UR4+0x2b4] ;  /* 0x00005680040477ac */ /* 0x000ea20008000800 */
[----:B------:R-:W1:Y:S01]  /*0f20*/  LDCU UR11, c[0x0][0xb30] ;  /* 0x00016600ff0b77ac */ /* 0x000e620008000800 */
[----:B------:R-:W3:Y:S01]  /*0f30*/  LDC R9, c[0x0][0xb24] ;  /* 0x0002c900ff097b82 */ /* 0x000ee20000000800 */
[----:B------:R-:W-:Y:S02]  /*0f40*/  UISETP.GT.U32.AND UP0, UPT, UR9, 0xffff, UPT ;  /* 0x0000ffff0900788c */ /* 0x000fe4000bf04070 */
[----:B------:R-:W-:Y:S02]  /*0f50*/  USHF.L.U32 UR7, UR37, 0x9, URZ ;  /* 0x0000000925077899 */ /* 0x000fe400080006ff */
[----:B------:R-:W-:Y:S01]  /*0f60*/  USEL UR12, UR9, 0xffff, !UP0 ;  /* 0x0000ffff090c7887 */ /* 0x000fe2000c000000 */
[----:B------:R-:W-:-:S05]  /*0f70*/  CS2R.32 R62, SR_CgaSize ;  /* 0x00000000003e7805 */ /* 0x000fca0000008a00 */
[----:B------:R-:W-:-:S06]  /*0f80*/  IMAD R62, R62, -0xa0, RZ ;  /* 0xffffff603e3e7824 */ /* 0x000fcc00078e02ff */
[----:B------:R-:W4:Y:S01]  /*0f90*/  LDC R62, c[0x0][R62+0x2a4] ;  /* 0x0000a9003e3e7b82 */ /* 0x000f220000000800 */
[----:B------:R-:W-:Y:S02]  /*0fa0*/  ULOP3.LUT UR7, UR7, 0xc00, URZ, 0xc0, !UPT ;  /* 0x00000c0007077892 */ /* 0x000fe4000f8ec0ff */
[----:B------:R-:W-:Y:S02]  /*0fb0*/  ULOP3.LUT UR12, UR12, 0xffff, URZ, 0xc0, !UPT ;  /* 0x0000ffff0c0c7892 */ /* 0x000fe4000f8ec0ff */
[----:B------:R-:W-:-:S03]  /*0fc0*/  UISETP.NE.AND UP2, UPT, UR10, 0x2, UPT ;  /* 0x000000020a00788c */ /* 0x000fc6000bf45270 */
[----:B------:R-:W4:Y:S01]  /*0fd0*/  LDC R26, c[0x0][0xb24] ;  /* 0x0002c900ff1a7b82 */ /* 0x000f220000000800 */
[----:B-1----:R-:W-:Y:S01]  /*0fe0*/  UISETP.NE.AND UP0, UPT, UR11, 0x1, UPT ;  /* 0x000000010b00788c */ /* 0x002fe2000bf05270 */
[----:B------:R-:W-:Y:S01]  /*0ff0*/  I2FP.F32.U32 R64, R11 ;  /* 0x0000000b00407245 */ /* 0x000fe20000201000 */
[----:B------:R-:W-:-:S05]  /*1000*/  IMAD.MOV.U32 R21, RZ, RZ, R11 ;  /* 0x000000ffff157224 */ /* 0x000fca00078e000b */
[----:B------:R-:W1:Y:S01]  /*1010*/  S2UR UR36, SR_CTAID.Z ;  /* 0x00000000002479c3 */ /* 0x000e620000002700 */
[----:B---3--:R-:W-:Y:S02]  /*1020*/  ISETP.GE.AND P0, PT, R9, 0x1, PT ;  /* 0x000000010900780c */ /* 0x008fe40003f06270 */
[----:B------:R-:W-:Y:S01]  /*1030*/  I2FP.F32.U32 R3, R20 ;  /* 0x0000001400037245 */ /* 0x000fe20000201000 */
[----:B------:R-:W-:Y:S01]  /*1040*/  FMUL R64, R64, UR5 ;  /* 0x0000000540407c20 */ /* 0x000fe20008400000 */
[----:B------:R-:W-:-:S03]  /*1050*/  USHF.R.U32.HI UR5, URZ, 0x6, UR7 ;  /* 0x00000006ff057899 */ /* 0x000fc60008011607 */
[----:B--2---:R-:W-:Y:S01]  /*1060*/  FMUL R3, R3, UR4 ;  /* 0x0000000403037c20 */ /* 0x004fe20008400000 */
[----:B------:R-:W-:Y:S01]  /*1070*/  UMOV UR4, 0x55 ;  /* 0x0000005500047882 */ /* 0x000fe20000000000 */
[----:B------:R-:W2:Y:S01]  /*1080*/  F2I.U32.TRUNC.NTZ R64, R64 ;  /* 0x0000004000407305 */ /* 0x000ea2000020f000 */
[----:B------:R-:W-:-:S07]  /*1090*/  USHF.L.U32 UR4, UR4, UR12, URZ ;  /* 0x0000000c04047299 */ /* 0x000fce00080006ff */
[----:B------:R-:W3:Y:S01]  /*10a0*/  F2I.U32.TRUNC.NTZ R3, R3 ;  /* 0x0000000300037305 */ /* 0x000ee2000020f000 */
[----:B--2---:R-:W-:-:S04]  /*10b0*/  IMAD.MOV R64, RZ, RZ, -R64 ;  /* 0x000000ffff407224 */ /* 0x004fc800078e0a40 */
[----:B----4-:R-:W-:Y:S01]  /*10c0*/  IMAD R64, R0, R64, R11 ;  /* 0x0000004000407224 */ /* 0x010fe200078e020b */
[----:B------:R-:W-:Y:S02]  /*10d0*/  PRMT R0, RZ, 0x7610, R0 ;  /* 0x00007610ff007816 */ /* 0x000fe40000000000 */
[----:B---3--:R-:W-:-:S05]  /*10e0*/  IADD3 R3, PT, PT, -R3, RZ, RZ ;  /* 0x000000ff03037210 */ /* 0x008fca0007ffe1ff */
[----:B------:R-:W-:Y:S01]  /*10f0*/  IMAD R62, R62, R3, R20 ;  /* 0x000000033e3e7224 */ /* 0x000fe200078e0214 */
[----:B-1----:R-:W-:Y:S06]  /*1100*/  BRA.U UP3, `(.L_x_17) ;  /* 0x0000000103587547 */ /* 0x002fec000b800000 */
[----:B------:R-:W-:-:S04]  /*1110*/  ISETP.GT.U32.AND P1, PT, R64, 0x1, PT ;  /* 0x000000014000780c */ /* 0x000fc80003f24070 */
[C---:B------:R-:W-:Y:S02]  /*1120*/  ISETP.NE.AND P4, PT, R62.reuse, RZ, P1 ;  /* 0x000000ff3e00720c */ /* 0x040fe40000f85270 */
[C---:B------:R-:W-:Y:S02]  /*1130*/  ISETP.NE.AND P3, PT, R62.reuse, 0x1, P1 ;  /* 0x000000013e00780c */ /* 0x040fe40000f65270 */
[C---:B------:R-:W-:Y:S02]  /*1140*/  ISETP.NE.AND P2, PT, R62.reuse, 0x2, P1 ;  /* 0x000000023e00780c */ /* 0x040fe40000f45270 */
[----:B------:R-:W-:Y:S02]  /*1150*/  ISETP.NE.AND P1, PT, R62, 0x3, P1 ;  /* 0x000000033e00780c */ /* 0x000fe40000f25270 */
[----:B------:R-:W-:Y:S02]  /*1160*/  SEL R2, RZ, 0x1, P4 ;  /* 0x00000001ff027807 */ /* 0x000fe40002000000 */
[----:B------:R-:W-:-:S02]  /*1170*/  SEL R3, RZ, 0x4, P3 ;  /* 0x00000004ff037807 */ /* 0x000fc40001800000 */
[----:B------:R-:W-:Y:S02]  /*1180*/  SEL R0, RZ, 0x10, P2 ;  /* 0x00000010ff007807 */ /* 0x000fe40001000000 */
[----:B------:R-:W-:Y:S02]  /*1190*/  SEL R7, RZ, 0x40, P1 ;  /* 0x00000040ff077807 */ /* 0x000fe40000800000 */
[----:B------:R-:W-:Y:S02]  /*11a0*/  SEL R4, RZ, 0x2, P4 ;  /* 0x00000002ff047807 */ /* 0x000fe40002000000 */
[----:B------:R-:W-:Y:S02]  /*11b0*/  IADD3 R0, PT, PT, R0, R3, R2 ;  /* 0x0000000300007210 */ /* 0x000fe40007ffe002 */
[----:B------:R-:W-:Y:S02]  /*11c0*/  SEL R5, RZ, 0x8, P3 ;  /* 0x00000008ff057807 */ /* 0x000fe40001800000 */
[----:B------:R-:W-:Y:S01]  /*11d0*/  IADD3 R4, PT, PT, R4, R7, R0 ;  /* 0x0000000704047210 */ /* 0x000fe20007ffe000 */
[----:B------:R-:W-:Y:S01]  /*11e0*/  IMAD.MOV.U32 R0, RZ, RZ, 0x3 ;  /* 0x00000003ff007424 */ /* 0x000fe200078e00ff */
[----:B------:R-:W-:-:S02]  /*11f0*/  SEL R2, RZ, 0x20, P2 ;  /* 0x00000020ff027807 */ /* 0x000fc40001000000 */
[----:B------:R-:W-:Y:S02]  /*1200*/  LOP3.LUT R3, R64, 0xfffffffe, RZ, 0xc0, !PT ;  /* 0xfffffffe40037812 */ /* 0x000fe400078ec0ff */
[----:B------:R-:W-:Y:S02]  /*1210*/  IADD3 R5, PT, PT, R2, R5, R4 ;  /* 0x0000000502057210 */ /* 0x000fe40007ffe004 */
[----:B------:R-:W-:Y:S01]  /*1220*/  SEL R2, RZ, 0x80, P1 ;  /* 0x00000080ff027807 */ /* 0x000fe20000800000 */
[----:B------:R-:W-:-:S04]  /*1230*/  IMAD R3, R62, 0x2, R3 ;  /* 0x000000023e037824 */ /* 0x000fc800078e0203 */
[----:B------:R-:W-:Y:S01]  /*1240*/  IMAD.IADD R2, R5, 0x1, R2 ;  /* 0x0000000105027824 */ /* 0x000fe200078e0202 */
[----:B------:R-:W-:-:S04]  /*1250*/  SHF.L.U32 R0, R0, R3, RZ ;  /* 0x0000000300007219 */ /* 0x000fc800000006ff */
[----:B------:R-:W-:Y:S02]  /*1260*/  PRMT R8, R2, 0x7610, R8 ;  /* 0x0000761002087816 */ /* 0x000fe40000000008 */
.L_x_17:
[----:B------:R-:W-:Y:S05]  /*1270*/  @!P0 BRA `(.L_x_18) ;  /* 0x0000000000b88947 */ /* 0x000fea0003800000 */
[----:B------:R-:W1:Y:S01]  /*1280*/  LDC.64 R4, c[0x0][0xb18] ;  /* 0x0002c600ff047b82 */ /* 0x000e620000000a00 */
[----:B------:R-:W-:-:S07]  /*1290*/  ISETP.NE.AND P0, PT, R9, 0x1, PT ;  /* 0x000000010900780c */ /* 0x000fce0003f05270 */
[----:B------:R-:W2:Y:S08]  /*12a0*/  LDC R14, c[0x0][0xb0c] ;  /* 0x0002c300ff0e7b82 */ /* 0x000eb00000000800 */
[----:B------:R-:W3:Y:S08]  /*12b0*/  LDC R13, c[0x0][0x370] ;  /* 0x0000dc00ff0d7b82 */ /* 0x000ef00000000800 */
[----:B------:R-:W4:Y:S01]  /*12c0*/  LDC R16, c[0x0][0x374] ;  /* 0x0000dd00ff107b82 */ /* 0x000f220000000800 */
[----:B-1----:R-:W-:-:S07]  /*12d0*/  ISETP.NE.AND P1, PT, R4, 0x1, PT ;  /* 0x000000010400780c */ /* 0x002fce0003f25270 */
[----:B------:R-:W3:Y:S01]  /*12e0*/  LDC.64 R6, c[0x0][0xb10] ;  /* 0x0002c400ff067b82 */ /* 0x000ee20000000a00 */
[----:B--2---:R-:W-:-:S07]  /*12f0*/  ISETP.NE.AND P2, PT, R14, 0x1, PT ;  /* 0x000000010e00780c */ /* 0x004fce0003f45270 */
[----:B------:R-:W1:Y:S08]  /*1300*/  LDC R12, c[0x0][0xb20] ;  /* 0x0002c800ff0c7b82 */ /* 0x000e700000000800 */
[----:B------:R-:W2:Y:S01]  /*1310*/  LDC.64 R2, c[0x0][0xb28] ;  /* 0x0002ca00ff027b82 */ /* 0x000ea20000000a00 */
[----:B----4-:R-:W-:-:S04]  /*1320*/  IMAD.HI.U32 R15, R16, R5, RZ ;  /* 0x00000005100f7227 */ /* 0x010fc800078e00ff */
[----:B------:R-:W-:-:S04]  /*1330*/  IMAD.HI.U32 R5, R20, R5, RZ ;  /* 0x0000000514057227 */ /* 0x000fc800078e00ff */
[----:B---3--:R-:W-:-:S04]  /*1340*/  IMAD.HI.U32 R18, R13, R6, RZ ;  /* 0x000000060d127227 */ /* 0x008fc800078e00ff */
[C---:B------:R-:W-:Y:S01]  /*1350*/  IMAD.HI.U32 R22, R11.reuse, R6, RZ ;  /* 0x000000060b167227 */ /* 0x040fe200078e00ff */
[-C--:B------:R-:W-:Y:S02]  /*1360*/  @P2 SHF.R.U32.HI R13, RZ, R7.reuse, R18 ;  /* 0x00000007ff0d2219 */ /* 0x080fe40000011612 */
[-C--:B-1----:R-:W-:Y:S02]  /*1370*/  @P1 SHF.R.U32.HI R16, RZ, R12.reuse, R15 ;  /* 0x0000000cff101219 */ /* 0x082fe4000001160f */
[----:B------:R-:W-:Y:S02]  /*1380*/  SHF.R.U32.HI R5, RZ, R12, R5 ;  /* 0x0000000cff057219 */ /* 0x000fe40000011605 */
[----:B------:R-:W-:Y:S02]  /*1390*/  SHF.R.U32.HI R22, RZ, R7, R22 ;  /* 0x00000007ff167219 */ /* 0x000fe40000011616 */
[----:B------:R-:W-:Y:S01]  /*13a0*/  SEL R5, R20, R5, !P1 ;  /* 0x0000000514057207 */ /* 0x000fe20004800000 */
[----:B--2---:R-:W-:Y:S01]  /*13b0*/  IMAD.HI.U32 R18, R16, R2, RZ ;  /* 0x0000000210127227 */ /* 0x004fe200078e00ff */
[----:B------:R-:W-:-:S02]  /*13c0*/  SEL R21, R11, R22, !P2 ;  /* 0x000000160b157207 */ /* 0x000fc40005000000 */
[----:B------:R-:W-:Y:S01]  /*13d0*/  IADD3 R7, PT, PT, -R5, RZ, RZ ;  /* 0x000000ff05077210 */ /* 0x000fe20007ffe1ff */
[----:B------:R-:W-:Y:S01]  /*13e0*/  IMAD.HI.U32 R6, R13, R2, RZ ;  /* 0x000000020d067227 */ /* 0x000fe200078e00ff */
[----:B------:R-:W-:-:S03]  /*13f0*/  @P0 SHF.R.U32.HI R16, RZ, R3, R18 ;  /* 0x00000003ff100219 */ /* 0x000fc60000011612 */
[----:B------:R-:W-:Y:S01]  /*1400*/  IMAD R7, R4, R7, R20 ;  /* 0x0000000704077224 */ /* 0x000fe200078e0214 */
[----:B------:R-:W-:Y:S01]  /*1410*/  @P0 SHF.R.U32.HI R13, RZ, R3, R6 ;  /* 0x00000003ff0d0219 */ /* 0x000fe20000011606 */
[----:B------:R-:W-:-:S04]  /*1420*/  IMAD R16, R16, R9, RZ ;  /* 0x0000000910107224 */ /* 0x000fc800078e02ff */
[----:B------:R-:W-:Y:S01]  /*1430*/  IMAD R6, R13, R9, RZ ;  /* 0x000000090d067224 */ /* 0x000fe200078e02ff */
[----:B------:R-:W-:-:S04]  /*1440*/  ISETP.GE.AND P1, PT, R5, R16, PT ;  /* 0x000000100500720c */ /* 0x000fc80003f26270 */
[----:B------:R-:W-:Y:S01]  /*1450*/  ISETP.GE.OR P1, PT, R21, R6, P1 ;  /* 0x000000061500720c */ /* 0x000fe20000f26670 */
[----:B------:R-:W-:-:S05]  /*1460*/  IMAD.HI.U32 R6, R5, R2, RZ ;  /* 0x0000000205067227 */ /* 0x000fca00078e00ff */
[----:B------:R-:W-:-:S04]  /*1470*/  SHF.R.U32.HI R6, RZ, R3, R6 ;  /* 0x00000003ff067219 */ /* 0x000fc80000011606 */
[----:B------:R-:W-:-:S03]  /*1480*/  SEL R6, R5, R6, !P0 ;  /* 0x0000000605067207 */ /* 0x000fc60004000000 */
[----:B------:R-:W-:Y:S01]  /*1490*/  @!P1 IMAD.HI.U32 R12, R21, R2, RZ ;  /* 0x00000002150c9227 */ /* 0x000fe200078e00ff */
[----:B------:R-:W-:-:S04]  /*14a0*/  IADD3 R2, PT, PT, -R6, RZ, RZ ;  /* 0x000000ff06027210 */ /* 0x000fc80007ffe1ff */
[----:B------:R-:W-:Y:S01]  /*14b0*/  @!P1 SHF.R.U32.HI R12, RZ, R3, R12 ;  /* 0x00000003ff0c9219 */ /* 0x000fe2000001160c */
[----:B------:R-:W-:-:S03]  /*14c0*/  IMAD R2, R9, R2, R5 ;  /* 0x0000000209027224 */ /* 0x000fc600078e0205 */
[----:B------:R-:W-:-:S05]  /*14d0*/  @!P1 SEL R3, R21, R12, !P0 ;  /* 0x0000000c15039207 */ /* 0x000fca0004000000 */
[--C-:B------:R-:W-:Y:S02]  /*14e0*/  @!P1 IMAD.IADD R6, R6, 0x1, -R3.reuse ;  /* 0x0000000106069824 */ /* 0x100fe400078e0a03 */
[----:B------:R-:W-:Y:S01]  /*14f0*/  @!P1 IMAD R3, R2, R13, R3 ;  /* 0x0000000d02039224 */ /* 0x000fe200078e0203 */
[----:B------:R-:W-:Y:S01]  /*1500*/  IADD3 R2, PT, PT, -R21, RZ, RZ ;  /* 0x000000ff15027210 */ /* 0x000fe20007ffe1ff */
[----:B------:R-:W-:Y:S02]  /*1510*/  @!P1 IMAD R5, R6, R9, R21 ;  /* 0x0000000906059224 */ /* 0x000fe400078e0215 */
[----:B------:R-:W-:Y:S02]  /*1520*/  @!P1 IMAD.MOV.U32 R21, RZ, RZ, R3 ;  /* 0x000000ffff159224 */ /* 0x000fe400078e0003 */
[----:B------:R-:W-:Y:S02]  /*1530*/  IMAD R2, R14, R2, R11 ;  /* 0x000000020e027224 */ /* 0x000fe400078e020b */
[----:B------:R-:W-:-:S02]  /*1540*/  IMAD R20, R5, R4, R7 ;  /* 0x0000000405147224 */ /* 0x000fc400078e0207 */
[----:B------:R-:W-:Y:S02]  /*1550*/  IMAD R21, R21, R14, R2 ;  /* 0x0000000e15157224 */ /* 0x000fe400078e0202 */
.L_x_18:
[----:B------:R-:W-:Y:S05]  /*1560*/  BRA.U UP0, `(.L_x_19) ;  /* 0x0000000100407547 */ /* 0x000fea000b800000 */
[----:B------:R-:W1:Y:S08]  /*1570*/  LDC.64 R4, c[0x0][0xb10] ;  /* 0x0002c400ff047b82 */ /* 0x000e700000000a00 */
[----:B------:R-:W2:Y:S08]  /*1580*/  LDC.64 R2, c[0x0][0xb18] ;  /* 0x0002c600ff027b82 */ /* 0x000eb00000000a00 */
[----:B------:R-:W3:Y:S08]  /*1590*/  LDC R6, c[0x0][0xb20] ;  /* 0x0002c800ff067b82 */ /* 0x000ef00000000800 */
[----:B------:R-:W4:Y:S01]  /*15a0*/  LDC R12, c[0x0][0xb0c] ;  /* 0x0002c300ff0c7b82 */ /* 0x000f220000000800 */
[----:B-1----:R-:W-:-:S05]  /*15b0*/  IMAD.HI.U32 R4, R21, R4, RZ ;  /* 0x0000000415047227 */ /* 0x002fca00078e00ff */
[----:B------:R-:W-:Y:S01]  /*15c0*/  SHF.R.U32.HI R4, RZ, R5, R4 ;  /* 0x00000005ff047219 */ /* 0x000fe20000011604 */
[----:B--2---:R-:W-:Y:S01]  /*15d0*/  IMAD.HI.U32 R3, R20, R3, RZ ;  /* 0x0000000314037227 */ /* 0x004fe200078e00ff */
[----:B------:R-:W-:-:S04]  /*15e0*/  ISETP.NE.AND P0, PT, R2, 0x1, PT ;  /* 0x000000010200780c */ /* 0x000fc80003f05270 */
[----:B---3--:R-:W-:-:S04]  /*15f0*/  SHF.R.U32.HI R3, RZ, R6, R3 ;  /* 0x00000006ff037219 */ /* 0x008fc80000011603 */
[----:B------:R-:W-:Y:S02]  /*1600*/  SEL R3, R20, R3, !P0 ;  /* 0x0000000314037207 */ /* 0x000fe40004000000 */
[----:B----4-:R-:W-:-:S04]  /*1610*/  ISETP.NE.AND P1, PT, R12, 0x1, PT ;  /* 0x000000010c00780c */ /* 0x010fc80003f25270 */
[----:B------:R-:W-:-:S05]  /*1620*/  SEL R6, R21, R4, !P1 ;  /* 0x0000000415067207 */ /* 0x000fca0004800000 */
[----:B------:R-:W-:Y:S02]  /*1630*/  IMAD.IADD R4, R3, 0x1, -R6 ;  /* 0x0000000103047824 */ /* 0x000fe400078e0a06 */
[----:B------:R-:W-:Y:S02]  /*1640*/  IMAD.IADD R3, R6, 0x1, -R3 ;  /* 0x0000000106037824 */ /* 0x000fe400078e0a03 */
[----:B------:R-:W-:Y:S02]  /*1650*/  IMAD R21, R4, R12, R21 ;  /* 0x0000000c04157224 */ /* 0x000fe400078e0215 */
[----:B------:R-:W-:Y:S02]  /*1660*/  IMAD R20, R3, R2, R20 ;  /* 0x0000000203147224 */ /* 0x000fe400078e0214 */
.L_x_19:
[----:B------:R-:W-:Y:S05]  /*1670*/  BRA.U !UP1, `(.L_x_20) ;  /* 0x00000001090c7547 */ /* 0x000fea000b800000 */
[----:B------:R-:W-:Y:S01]  /*1680*/  UCGABAR_WAIT ;  /* 0x0000000000007dc7 */ /* 0x000fe20008000000 */
[----:B------:R-:W-:Y:S01]  /*1690*/  CCTL.IVALL ;  /* 0x00000000ff00798f */ /* 0x000fe20002000000 */
[----:B------:R-:W-:Y:S05]  /*16a0*/  BRA `(.L_x_21) ;  /* 0x0000000000047947 */ /* 0x000fea0003800000 */
.L_x_20:
[----:B------:R-:W-:Y:S06]  /*16b0*/  BAR.SYNC.DEFER_BLOCKING 0x0 ;  /* 0x0000000000007b1d */ /* 0x000fec0000010000 */
.L_x_21:
[----:B------:R-:W-:Y:S05]  /*16c0*/  BRA.U UP2, `(.L_x_22) ;  /* 0x0000001102747547 */ /* 0x000fea000b800000 */
[----:B------:R-:W1:Y:S01]  /*16d0*/  LDCU UR13, c[0x0][0x38c] ;  /* 0x00007180ff0d77ac */ /* 0x000e620008000800 */
[----:B------:R-:W2:Y:S01]  /*16e0*/  LDC R9, c[0x0][0x370] ;  /* 0x0000dc00ff097b82 */ /* 0x000ea20000000800 */
[----:B------:R-:W-:Y:S01]  /*16f0*/  IMAD.SHL.U32 R16, R11, 0x40, RZ ;  /* 0x000000400b107824 */ /* 0x000fe200078e00ff */
[----:B------:R-:W-:Y:S01]  /*1700*/  PLOP3.LUT P1, PT, PT, PT, UP4, 0x80, 0x8 ;  /* 0x000000000008781c */ /* 0x000fe20003f2f048 */
[----:B------:R-:W-:Y:S01]  /*1710*/  HFMA2 R12, -RZ, RZ, 0, 0 ;  /* 0x00000000ff0c7431 */ /* 0x000fe200000001ff */
[----:B------:R-:W-:Y:S01]  /*1720*/  UISETP.NE.AND UP1, UPT, UR10, URZ, UPT ;  /* 0x000000ff0a00728c */ /* 0x000fe2000bf25270 */
[----:B------:R-:W-:Y:S01]  /*1730*/  ISETP.NE.AND P4, PT, R10, RZ, P5 ;  /* 0x000000ff0a00720c */ /* 0x000fe20002f85270 */
[----:B------:R-:W-:Y:S01]  /*1740*/  IMAD.MOV.U32 R15, RZ, RZ, 0x1 ;  /* 0x00000001ff0f7424 */ /* 0x000fe200078e00ff */
[----:B------:R-:W-:Y:S01]  /*1750*/  PLOP3.LUT P1, PT, P1, PT, PT, 0x8, 0x80 ;  /* 0x000000000080781c */ /* 0x000fe20000f2e170 */
[----:B------:R-:W3:Y:S01]  /*1760*/  LDC R0, c[0x0][0x374] ;  /* 0x0000dd00ff007b82 */ /* 0x000ee20000000800 */
[----:B------:R-:W-:Y:S01]  /*1770*/  IMAD.MOV.U32 R14, RZ, RZ, RZ ;  /* 0x000000ffff0e7224 */ /* 0x000fe200078e00ff */
[----:B------:R-:W-:Y:S01]  /*1780*/  MOV R8, 0x1 ;  /* 0x0000000100087802 */ /* 0x000fe20000000f00 */
[----:B------:R-:W-:Y:S01]  /*1790*/  IMAD.MOV.U32 R10, RZ, RZ, RZ ;  /* 0x000000ffff0a7224 */ /* 0x000fe200078e00ff */
[----:B------:R-:W-:Y:S01]  /*17a0*/  LOP3.LUT R16, R16, 0x40, RZ, 0xc0, !PT ;  /* 0x0000004010107812 */ /* 0x000fe200078ec0ff */
[----:B------:R-:W4:Y:S01]  /*17b0*/  LDCU.64 UR22, c[0x0][0x348] ;  /* 0x00006900ff1677ac */ /* 0x000f220008000a00 */
[----:B-1----:R-:W-:-:S02]  /*17c0*/  UIADD3 UR8, UPT, UPT, UR13, 0x3f, URZ ;  /* 0x0000003f0d087890 */ /* 0x002fc4000fffe0ff */
[----:B------:R-:W-:Y:S02]  /*17d0*/  USEL UR25, UR6, 0x2, UP1 ;  /* 0x0000000206197887 */ /* 0x000fe40008800000 */
[----:B------:R-:W-:Y:S01]  /*17e0*/  USHF.R.S32.HI UR15, URZ, 0x1f, UR8 ;  /* 0x0000001fff0f7899 */ /* 0x000fe20008011408 */
[----:B------:R-:W-:-:S03]  /*17f0*/  UMOV UR26, URZ ;  /* 0x000000ff001a7c82 */ /* 0x000fc60008000000 */
[----:B------:R-:W-:Y:S02]  /*1800*/  ULEA.HI UR15, UR15, UR8, URZ, 0x6 ;  /* 0x000000080f0f7291 */ /* 0x000fe4000f8f30ff */
[----:B------:R-:W-:Y:S02]  /*1810*/  UIADD3 UR8, UPT, UPT, UR13, -0x1, URZ ;  /* 0xffffffff0d087890 */ /* 0x000fe4000fffe0ff */
[----:B------:R-:W-:Y:S02]  /*1820*/  USHF.R.S32.HI UR15, URZ, 0x6, UR15 ;  /* 0x00000006ff0f7899 */ /* 0x000fe4000801140f */
[----:B------:R-:W-:Y:S02]  /*1830*/  UISETP.GE.U32.AND UP2, UPT, UR8, -0x7f, UPT ;  /* 0xffffff810800788c */ /* 0x000fe4000bf46070 */
[----:B------:R-:W-:Y:S02]  /*1840*/  UISETP.LT.U32.AND UP0, UPT, UR15, 0x2, UPT ;  /* 0x000000020f00788c */ /* 0x000fe4000bf01070 */
[----:B------:R-:W-:-:S02]  /*1850*/  UIADD3 UR13, UPT, UPT, UR13, 0x7e, URZ ;  /* 0x0000007e0d0d7890 */ /* 0x000fc4000fffe0ff */
[----:B------:R-:W-:-:S04]  /*1860*/  USEL UR14, UR15, 0x2, UP0 ;  /* 0x000000020f0e7887 */ /* 0x000fc80008000000 */
[----:B------:R-:W-:Y:S02]  /*1870*/  UIADD3 UR24, UPT, UPT, UR14, -0x1, URZ ;  /* 0xffffffff0e187890 */ /* 0x000fe4000fffe0ff */
[----:B------:R-:W-:Y:S02]  /*1880*/  @UP2 UIADD3 UR24, UPT, UPT, UR14, URZ, URZ ;  /* 0x000000ff0e182290 */ /* 0x000fe4000fffe0ff */
[----:B------:R-:W-:Y:S02]  /*1890*/  UIADD3 UR27, UPT, UPT, UR15, -UR14, URZ ;  /* 0x8000000e0f1b7290 */ /* 0x000fe4000fffe0ff */
[----:B------:R-:W-:Y:S02]  /*18a0*/  UIADD3 UR21, UPT, UPT, UR24, 0x1, URZ ;  /* 0x0000000118157890 */ /* 0x000fe4000fffe0ff */
[----:B--2-4-:R-:W-:-:S12]  /*18b0*/  UIADD3 UR24, UPT, UPT, -UR24, URZ, URZ ;  /* 0x000000ff18187290 */ /* 0x014fd8000fffe1ff */
.L_x_42:
[----:B------:R-:W-:Y:S01]  /*18c0*/  UISETP.NE.AND UP0, UPT, UR37, URZ, UPT ;  /* 0x000000ff2500728c */ /* 0x000fe2000bf05270 */
[----:B------:R-:W1:Y:S08]  /*18d0*/  S2UR UR37, SR_CgaCtaId ;  /* 0x00000000002579c3 */ /* 0x000e700000008800 */
[----:B------:R-:W-:Y:S05]  /*18e0*/  BRA.U UP0, `(.L_x_23) ;  /* 0x0000000100347547 */ /* 0x000fea000b800000 */
[----:B------:R-:W2:Y:S01]  /*18f0*/  S2R R2, SR_CgaCtaId ;  /* 0x0000000000027919 */ /* 0x000ea20000008800 */
[----:B------:R-:W-:-:S04]  /*1900*/  MOV R3, 0x400 ;  /* 0x0000040000037802 */ /* 0x000fc80000000f00 */
[----:B--2---:R-:W-:Y:S02]  /*1910*/  LEA R3, R2, R3, 0x18 ;  /* 0x0000000302037211 */ /* 0x004fe400078ec0ff */
[----:B------:R-:W-:-:S03]  /*1920*/  SHF.L.U32 R2, R8, 0x1f, RZ ;  /* 0x0000001f08027819 */ /* 0x000fc600000006ff */
[----:B------:R-:W-:-:S04]  /*1930*/  IMAD R3, R10, 0x8, R3 ;  /* 0x000000080a037824 */ /* 0x000fc800078e0203 */
[----:B------:R-:W2:Y:S02]  /*1940*/  SYNCS.PHASECHK.TRANS64.TRYWAIT P0, [R3+URZ+0xe0], R2 ;  /* 0x0000e002030075a7 */ /* 0x000ea400080011ff */
[----:B--2---:R-:W-:Y:S05]  /*1950*/  @!P0 BRA `(.L_x_24) ;  /* 0x0000006c00b88947 */ /* 0x004fea0003800000 */
.L_x_147:
[----:B------:R-:W-:Y:S01]  /*1960*/  VIADD R10, R10, 0x1 ;  /* 0x000000010a0a7836 */ /* 0x000fe20000000000 */
[----:B------:R2:W-:Y:S04]  /*1970*/  SYNCS.ARRIVE.TRANS64.A1T0 RZ, [R3+URZ+0xd0], RZ ;  /* 0x0000d0ff03ff79a7 */ /* 0x0005e800081000ff */
[----:B------:R-:W-:-:S04]  /*1980*/  ISETP.NE.AND P0, PT, R10, 0x2, PT ;  /* 0x000000020a00780c */ /* 0x000fc80003f05270 */
[----:B------:R-:W-:Y:S02]  /*1990*/  SEL R10, R10, RZ, P0 ;  /* 0x000000ff0a0a7207 */ /* 0x000fe40000000000 */
[----:B--2---:R-:W-:-:S04]  /*19a0*/  SEL R3, RZ, 0x1, P0 ;  /* 0x00000001ff037807 */ /* 0x004fc80000000000 */
[----:B------:R-:W-:-:S07]  /*19b0*/  LOP3.LUT R8, R8, R3, RZ, 0x3c, !PT ;  /* 0x0000000308087212 */ /* 0x000fce00078e3cff */
.L_x_23:
[----:B------:R-:W-:Y:S01]  /*19c0*/  UMOV UR6, 0x400 ;  /* 0x0000040000067882 */ /* 0x000fe20000000000 */
[----:B------:R-:W-:Y:S01]  /*19d0*/  LEA.HI R3, R21, R21, RZ, 0x1 ;  /* 0x0000001515037211 */ /* 0x000fe200078f08ff */
[----:B-1----:R-:W-:Y:S01]  /*19e0*/  ULEA UR6, UR37, UR6, 0x18 ;  /* 0x0000000625067291 */ /* 0x002fe2000f8ec0ff */
[----:B------:R-:W-:Y:S01]  /*19f0*/  SHF.L.U32 R2, R15, 0x1f, RZ ;  /* 0x0000001f0f027819 */ /* 0x000fe200000006ff */
[----:B------:R-:W-:Y:S01]  /*1a00*/  UISETP.GE.U32.AND UP0, UPT, UR13, 0x7f, UPT ;  /* 0x0000007f0d00788c */ /* 0x000fe2000bf06070 */
[C---:B------:R-:W-:Y:S01]  /*1a10*/  R2UR UR9, R16.reuse ;  /* 0x00000000100972ca */ /* 0x040fe200000e0000 */
[----:B------:R-:W-:Y:S01]  /*1a20*/  ULEA UR8, UR26, UR6, 0x3 ;  /* 0x000000061a087291 */ /* 0x000fe2000f8e18ff */
[----:B------:R-:W-:Y:S01]  /*1a30*/  IMAD.SHL.U32 R3, R3, 0x40, RZ ;  /* 0x0000004003037824 */ /* 0x000fe200078e00ff */
[----:B------:R-:W-:Y:S01]  /*1a40*/  R2UR UR11, R16 ;  /* 0x00000000100b72ca */ /* 0x000fe200000e0000 */
[----:B------:R-:W-:-:S03]  /*1a50*/  UMOV UR28, URZ ;  /* 0x000000ff001c7c82 */ /* 0x000fc60008000000 */
[----:B------:R-:W-:-:S03]  /*1a60*/  R2UR UR34, R3 ;  /* 0x00000000032272ca */ /* 0x000fc600000e0000 */
[----:B------:R1:W2:Y:S01]  /*1a70*/  SYNCS.PHASECHK.TRANS64.TRYWAIT P0, [UR8+0x10], R2 ;  /* 0x00001002ff0075a7 */ /* 0x0002a20008001108 */
[----:B------:R-:W-:-:S09]  /*1a80*/  R2UR UR8, R20 ;  /* 0x00000000140872ca */ /* 0x000fd200000e0000 */
[----:B------:R-:W-:-:S04]  /*1a90*/  ULOP3.LUT UR34, UR9, 0xffffff80, UR34, 0xf8, !UPT ;  /* 0xffffff8009227892 */ /* 0x000fc8000f8ef822 */
[----:B------:R-:W-:Y:S01]  /*1aa0*/  ULEA UR11, UR8, UR11, 0x7 ;  /* 0x0000000b080b7291 */ /* 0x000fe2000f8e38ff */
[----:B------:R-:W-:Y:S11]  /*1ab0*/  BRA.U !UP0, `(.L_x_25) ;  /* 0x0000000108c87547 */ /* 0x000ff6000b800000 */
[----:B------:R-:W-:Y:S01]  /*1ac0*/  UMOV UR16, UR24 ;  /* 0x0000001800107c82 */ /* 0x000fe20008000000 */
[----:B------:R-:W-:Y:S01]  /*1ad0*/  UMOV UR20, UR26 ;  /* 0x0000001a00147c82 */ /* 0x000fe20008000000 */
[----:B------:R-:W-:Y:S01]  /*1ae0*/  UMOV UR10, URZ ;  /* 0x000000ff000a7c82 */ /* 0x000fe20008000000 */
[----:B------:R-:W-:-:S05]  /*1af0*/  UMOV UR35, UR5 ;  /* 0x0000000500237c82 */ /* 0x000fca0008000000 */
.L_x_31:
[----:B------:R-:W-:Y:S01]  /*1b00*/  ULEA UR33, UR20, UR6, 0x3 ;  /* 0x0000000614217291 */ /* 0x000fe2000f8e18ff */
[----:B------:R-:W-:Y:S01]  /*1b10*/  @P5 MOV R3, 0x8000 ;  /* 0x0000800000035802 */ /* 0x000fe20000000f00 */
[----:B-12---:R-:W-:Y:S10]  /*1b20*/  @P0 BRA `(.L_x_26) ;  /* 0x00000000000c0947 */ /* 0x006ff40003800000 */
[----:B------:R-:W-:-:S04]  /*1b30*/  SHF.L.U32 R5, R15, 0x1f, RZ ;  /* 0x0000001f0f057819 */ /* 0x000fc800000006ff */
[----:B------:R-:W2:Y:S02]  /*1b40*/  SYNCS.PHASECHK.TRANS64.TRYWAIT P0, [UR33+0x10], R5 ;  /* 0x00001005ff0075a7 */ /* 0x000ea40008001121 */
[----:B--2---:R-:W-:Y:S05]  /*1b50*/  @!P0 BRA `(.L_x_27) ;  /* 0x0000006c004c8947 */ /* 0x004fea0003800000 */
.L_x_26:
[----:B------:R2:W-:Y:S01]  /*1b60*/  @P5 SYNCS.ARRIVE.TRANS64 RZ, [UR33], R3 ;  /* 0x00000003ffff59a7 */ /* 0x0005e20008000021 */
[----:B------:R-:W-:Y:S02]  /*1b70*/  ULOP3.LUT UR8, UR25, 0x2, URZ, 0xfc, !UPT ;  /* 0x0000000219087892 */ /* 0x000fe4000f8efcff */
[----:B------:R-:W-:Y:S02]  /*1b80*/  UIADD3 UR16, UPT, UPT, UR16, 0x1, URZ ;  /* 0x0000000110107890 */ /* 0x000fe4000fffe0ff */
[----:B------:R-:W-:Y:S02]  /*1b90*/  UISETP.NE.AND UP0, UPT, UR8, 0x2, UPT ;  /* 0x000000020800788c */ /* 0x000fe4000bf05270 */
[----:B------:R-:W-:-:S07]  /*1ba0*/  UISETP.NE.AND UP2, UPT, UR16, 0x1, UPT ;  /* 0x000000011000788c */ /* 0x000fce000bf45270 */
[----:B------:R-:W-:Y:S05]  /*1bb0*/  BRA.U UP0, `(.L_x_28) ;  /* 0x0000000100047547 */ /* 0x000fea000b800000 */
[----:B------:R-:W-:Y:S05]  /*1bc0*/  BPT.TRAP 0x1 ;  /* 0x000000040000795c */ /* 0x000fea0000300000 */
.L_x_28:
[----:B------:R-:W-:Y:S04]  /*1bd0*/  BSSY.RECONVERGENT B0, `(.L_x_29) ;  /* 0x0000003000007945 */ /* 0x000fe80003800200 */
[----:B------:R-:W-:Y:S05]  /*1be0*/  @!P4 BRA `(.L_x_30) ;  /* 0x000000000004c947 */ /* 0x000fea0003800000 */
[----:B------:R-:W-:Y:S05]  /*1bf0*/  BPT.TRAP 0x1 ;  /* 0x000000040000795c */ /* 0x000fea0000300000 */
.L_x_30:
[----:B------:R-:W-:Y:S05]  /*1c00*/  BSYNC.RECONVERGENT B0 ;  /* 0x0000000000007941 */ /* 0x000fea0003800200 */
.L_x_29:
[----:B------:R-:W-:Y:S02]  /*1c10*/  UIADD3 UR26, UPT, UPT, UR20, 0x1, URZ ;  /* 0x00000001141a7890 */ /* 0x000fe4000fffe0ff */
[----:B------:R-:W-:Y:S02]  /*1c20*/  UIADD3 UR38, UP1, UPT, UR22, 0x80, URZ ;  /* 0x0000008016267890 */ /* 0x000fe4000ff3e0ff */
[----:B------:R-:W-:Y:S02]  /*1c30*/  UISETP.NE.AND UP0, UPT, UR26, 0x2, UPT ;  /* 0x000000021a00788c */ /* 0x000fe4000bf05270 */
[----:B------:R-:W-:Y:S02]  /*1c40*/  ULOP3.LUT UR33, UR33, 0xfefffff8, URZ, 0xc0, !UPT ;  /* 0xfefffff821217892 */ /* 0x000fe4000f8ec0ff */
[----:B------:R-:W-:Y:S02]  /*1c50*/  USEL UR9, URZ, 0x1, UP0 ;  /* 0x00000001ff097887 */ /* 0x000fe40008000000 */
[----:B------:R-:W-:-:S02]  /*1c60*/  USEL UR26, UR26, URZ, UP0 ;  /* 0x000000ff1a1a7287 */ /* 0x000fc40008000000 */
[----:B------:R-:W-:Y:S02]  /*1c70*/  UIADD3 UR30, UP0, UPT, UR22, 0x180, URZ ;  /* 0x00000180161e7890 */ /* 0x000fe4000ff1e0ff */
[----:B------:R-:W-:Y:S01]  /*1c80*/  ULEA UR8, UR26, UR6, 0x3 ;  /* 0x000000061a087291 */ /* 0x000fe2000f8e18ff */
[----:B------:R-:W-:Y:S01]  /*1c90*/  LOP3.LUT R15, R15, UR9, RZ, 0x3c, !PT ;  /* 0x000000090f0f7c12 */ /* 0x000fe2000f8e3cff */
[----:B------:R-:W-:Y:S02]  /*1ca0*/  UIADD3.X UR39, UPT, UPT, URZ, UR23, URZ, UP1, !UPT ;  /* 0x00000017ff277290 */ /* 0x000fe40008ffe4ff */
[----:B------:R-:W-:Y:S01]  /*1cb0*/  UPRMT UR17, URZ, 0x5410, UR4 ;  /* 0x00005410ff117896 */ /* 0x000fe20008000004 */
[----:B-1----:R-:W-:Y:S01]  /*1cc0*/  SHF.L.U32 R2, R15, 0x1f, RZ ;  /* 0x0000001f0f027819 */ /* 0x002fe200000006ff */
[----:B------:R-:W-:Y:S01]  /*1cd0*/  UIADD3.X UR31, UPT, UPT, URZ, UR23, URZ, UP0, !UPT ;  /* 0x00000017ff1f7290 */ /* 0x000fe200087fe4ff */
[----:B------:R-:W-:Y:S02]  /*1ce0*/  UMOV UR18, 0x0 ;  /* 0x0000000000127882 */ /* 0x000fe40000000000 */
[----:B------:R4:W1:Y:S01]  /*1cf0*/  SYNCS.PHASECHK.TRANS64.TRYWAIT P0, [UR8+0x10], R2 ;  /* 0x00001002ff0075a7 */ /* 0x0008620008001108 */
[----:B------:R-:W-:Y:S01]  /*1d00*/  USHF.L.U32 UR8, UR20, 0xd, URZ ;  /* 0x0000000d14087899 */ /* 0x000fe200080006ff */
[----:B------:R-:W-:Y:S01]  /*1d10*/  UMOV UR19, 0x10000000 ;  /* 0x1000000000137882 */ /* 0x000fe20000000000 */
[----:B------:R-:W-:-:S02]  /*1d20*/  UMOV UR12, UR36 ;  /* 0x00000024000c7c82 */ /* 0x000fc40008000000 */
[----:B------:R-:W-:Y:S02]  /*1d30*/  ULEA UR32, UR7, UR8, 0x1 ;  /* 0x0000000807207291 */ /* 0x000fe4000f8e08ff */
[----:B------:R-:W-:Y:S02]  /*1d40*/  UIADD3 UR8, UPT, UPT, UR6, 0x8300, UR8 ;  /* 0x0000830006087890 */ /* 0x000fe4000fffe008 */
[----:B------:R-:W-:Y:S01]  /*1d50*/  UIADD3 UR32, UPT, UPT, UR6, 0x4300, UR32 ;  /* 0x0000430006207890 */ /* 0x000fe2000fffe020 */
[----:B------:R-:W-:Y:S01]  /*1d60*/  UMOV UR9, UR33 ;  /* 0x0000002100097c82 */ /* 0x000fe20008000000 */
[----:B------:R-:W-:Y:S01]  /*1d70*/  UMOV UR28, UR21 ;  /* 0x00000015001c7c82 */ /* 0x000fe20008000000 */
[----:B------:R-:W-:-:S06]  /*1d80*/  UMOV UR20, UR26 ;  /* 0x0000001a00147c82 */ /* 0x000fcc0008000000 */
[----:B------:R2:W-:Y:S01]  /*1d90*/  UTMALDG.3D.MULTICAST.2CTA [UR32], [UR38], UR17, desc[UR18] ;  /* 0x00001220260073b4 */ /* 0x0005e20008211811 */
[----:B------:R3:W-:Y:S01]  /*1da0*/  UTMALDG.3D.2CTA [UR8], [UR30], desc[UR18] ;  /* 0x000012081e0075b4 */ /* 0x0007e20008211000 */
[----:B--2---:R-:W-:Y:S02]  /*1db0*/  UIADD3 UR35, UPT, UPT, UR35, 0x40, URZ ;  /* 0x0000004023237890 */ /* 0x004fe4000fffe0ff */
[----:B---3--:R-:W-:Y:S01]  /*1dc0*/  UIADD3 UR10, UPT, UPT, UR10, 0x40, URZ ;  /* 0x000000400a0a7890 */ /* 0x008fe2000fffe0ff */
[----:B----4-:R-:W-:Y:S11]  /*1dd0*/  BRA.U UP2, `(.L_x_31) ;  /* 0xfffffffd02487547 */ /* 0x010ff6000b83ffff */
.L_x_25:
[----:B------:R-:W-:Y:S01]  /*1de0*/  ULEA UR8, UR26, UR6, 0x3 ;  /* 0x000000061a087291 */ /* 0x000fe2000f8e18ff */
[----:B-1----:R-:W-:Y:S01]  /*1df0*/  SHF.L.U32 R2, R15, 0x1f, RZ ;  /* 0x0000001f0f027819 */ /* 0x002fe200000006ff */
[----:B------:R-:W-:Y:S01]  /*1e00*/  @!P1 SYNCS.ARRIVE.TRANS64.A1T0 RZ, [UR6+0x68], RZ ;  /* 0x000068ffffff99a7 */ /* 0x000fe20008100006 */
[----:B------:R-:W-:-:S06]  /*1e10*/  UISETP.GT.AND UP0, UPT, UR15, UR14, UPT ;  /* 0x0000000e0f00728c */ /* 0x000fcc000bf04270 */
[----:B--2---:R1:W2:Y:S03]  /*1e20*/  SYNCS.PHASECHK.TRANS64.TRYWAIT P0, [UR8+0x10], R2 ;  /* 0x00001002ff0075a7 */ /* 0x0042a60008001108 */
[----:B------:R-:W-:Y:S05]  /*1e30*/  BRA.U !UP0, `(.L_x_32) ;  /* 0x0000000108c47547 */ /* 0x000fea000b800000 */
[----:B------:R-:W-:Y:S01]  /*1e40*/  UIADD3 UR29, UPT, UPT, UR27, UR28, URZ ;  /* 0x0000001c1b1d7290 */ /* 0x000fe2000fffe0ff */
[----:B------:R-:W-:-:S11]  /*1e50*/  UMOV UR31, UR26 ;  /* 0x0000001a001f7c82 */ /* 0x000fd60008000000 */
.L_x_38:
[----:B------:R-:W-:Y:S01]  /*1e60*/  ULEA UR17, UR31, UR6, 0x3 ;  /* 0x000000061f117291 */ /* 0x000fe2000f8e18ff */
[----:B--2---:R-:W-:Y:S01]  /*1e70*/  @P5 MOV R3, 0x8000 ;  /* 0x0000800000035802 */ /* 0x004fe20000000f00 */
[----:B-12---:R-:W-:Y:S10]  /*1e80*/  @P0 BRA `(.L_x_33) ;  /* 0x00000000000c0947 */ /* 0x006ff40003800000 */
[----:B------:R-:W-:-:S04]  /*1e90*/  SHF.L.U32 R5, R15, 0x1f, RZ ;  /* 0x0000001f0f057819 */ /* 0x000fc800000006ff */
[----:B------:R-:W2:Y:S02]  /*1ea0*/  SYNCS.PHASECHK.TRANS64.TRYWAIT P0, [UR17+0x10], R5 ;  /* 0x00001005ff0075a7 */ /* 0x000ea40008001111 */
[----:B--2---:R-:W-:Y:S05]  /*1eb0*/  @!P0 BRA `(.L_x_34) ;  /* 0x00000068008c8947 */ /* 0x004fea0003800000 */
.L_x_33:
[----:B------:R2:W-:Y:S01]  /*1ec0*/  @P5 SYNCS.ARRIVE.TRANS64 RZ, [UR17], R3 ;  /* 0x00000003ffff59a7 */ /* 0x0005e20008000011 */
[----:B------:R-:W-:-:S04]  /*1ed0*/  ULOP3.LUT UR8, UR25, 0x2, URZ, 0xfc, !UPT ;  /* 0x0000000219087892 */ /* 0x000fc8000f8efcff */
[----:B------:R-:W-:-:S09]  /*1ee0*/  UISETP.NE.AND UP0, UPT, UR8, 0x2, UPT ;  /* 0x000000020800788c */ /* 0x000fd2000bf05270 */
[----:B------:R-:W-:Y:S05]  /*1ef0*/  BRA.U UP0, `(.L_x_35) ;  /* 0x0000000100047547 */ /* 0x000fea000b800000 */
[----:B------:R-:W-:Y:S05]  /*1f00*/  BPT.TRAP 0x1 ;  /* 0x000000040000795c */ /* 0x000fea0000300000 */
.L_x_35:
[----:B------:R-:W-:Y:S04]  /*1f10*/  BSSY.RECONVERGENT B0, `(.L_x_36) ;  /* 0x0000003000007945 */ /* 0x000fe80003800200 */
[----:B------:R-:W-:Y:S05]  /*1f20*/  @!P4 BRA `(.L_x_37) ;  /* 0x000000000004c947 */ /* 0x000fea0003800000 */
[----:B------:R-:W-:Y:S05]  /*1f30*/  BPT.TRAP 0x1 ;  /* 0x000000040000795c */ /* 0x000fea0000300000 */
.L_x_37:
[----:B------:R-:W-:Y:S05]  /*1f40*/  BSYNC.RECONVERGENT B0 ;  /* 0x0000000000007941 */ /* 0x000fea0003800200 */
.L_x_36:
[----:B------:R-:W-:Y:S02]  /*1f50*/  UIADD3 UR26, UPT, UPT, UR31, 0x1, URZ ;  /* 0x000000011f1a7890 */ /* 0x000fe4000fffe0ff */
[----:B------:R-:W-:Y:S02]  /*1f60*/  UIADD3 UR40, UP1, UPT, UR22, 0x80, URZ ;  /* 0x0000008016287890 */ /* 0x000fe4000ff3e0ff */
[----:B------:R-:W-:Y:S02]  /*1f70*/  UISETP.NE.AND UP0, UPT, UR26, 0x2, UPT ;  /* 0x000000021a00788c */ /* 0x000fe4000bf05270 */
[----:B------:R-:W-:Y:S02]  /*1f80*/  USHF.L.U32 UR10, UR28, 0x6, URZ ;  /* 0x000000061c0a7899 */ /* 0x000fe400080006ff */
[----:B------:R-:W-:Y:S02]  /*1f90*/  USEL UR9, URZ, 0x1, UP0 ;  /* 0x00000001ff097887 */ /* 0x000fe40008000000 */
[----:B------:R-:W-:-:S02]  /*1fa0*/  USEL UR26, UR26, URZ, UP0 ;  /* 0x000000ff1a1a7287 */ /* 0x000fc40008000000 */
[----:B------:R-:W-:Y:S02]  /*1fb0*/  UIADD3 UR38, UP0, UPT, UR22, 0x180, URZ ;  /* 0x0000018016267890 */ /* 0x000fe4000ff1e0ff */
[----:B------:R-:W-:Y:S01]  /*1fc0*/  ULEA UR8, UR26, UR6, 0x3 ;  /* 0x000000061a087291 */ /* 0x000fe2000f8e18ff */
[----:B------:R-:W-:Y:S01]  /*1fd0*/  LOP3.LUT R15, R15, UR9, RZ, 0x3c, !PT ;  /* 0x000000090f0f7c12 */ /* 0x000fe2000f8e3cff */
[----:B------:R-:W-:Y:S02]  /*1fe0*/  ULOP3.LUT UR17, UR17, 0xfefffff8, URZ, 0xc0, !UPT ;  /* 0xfefffff811117892 */ /* 0x000fe4000f8ec0ff */
[----:B------:R-:W-:Y:S01]  /*1ff0*/  UIADD3 UR19, UPT, UPT, UR5, UR10, URZ ;  /* 0x0000000a05137290 */ /* 0x000fe2000fffe0ff */
[----:B-1----:R-:W-:Y:S01]  /*2000*/  SHF.L.U32 R2, R15, 0x1f, RZ ;  /* 0x0000001f0f027819 */ /* 0x002fe200000006ff */
[----:B------:R-:W-:Y:S02]  /*2010*/  UIADD3.X UR41, UPT, UPT, URZ, UR23, URZ, UP1, !UPT ;  /* 0x00000017ff297290 */ /* 0x000fe40008ffe4ff */
[----:B------:R-:W-:Y:S01]  /*2020*/  UPRMT UR30, URZ, 0x5410, UR4 ;  /* 0x00005410ff1e7896 */ /* 0x000fe20008000004 */
[----:B------:R4:W1:Y:S01]  /*2030*/  SYNCS.PHASECHK.TRANS64.TRYWAIT P0, [UR8+0x10], R2 ;  /* 0x00001002ff0075a7 */ /* 0x0008620008001108 */
[----:B------:R-:W-:-:S02]  /*2040*/  USHF.L.U32 UR8, UR31, 0xd, URZ ;  /* 0x0000000d1f087899 */ /* 0x000fc400080006ff */
[----:B------:R-:W-:Y:S02]  /*2050*/  UIADD3.X UR39, UPT, UPT, URZ, UR23, URZ, UP0, !UPT ;  /* 0x00000017ff277290 */ /* 0x000fe400087fe4ff */
[----:B------:R-:W-:Y:S02]  /*2060*/  ULEA UR16, UR7, UR8, 0x1 ;  /* 0x0000000807107291 */ /* 0x000fe4000f8e08ff */
[----:B------:R-:W-:Y:S02]  /*2070*/  UIADD3 UR8, UPT, UPT, UR6, 0x8300, UR8 ;  /* 0x0000830006087890 */ /* 0x000fe4000fffe008 */
[----:B------:R-:W-:Y:S01]  /*2080*/  UIADD3 UR16, UPT, UPT, UR6, 0x4300, UR16 ;  /* 0x0000430006107890 */ /* 0x000fe2000fffe010 */
[----:B------:R-:W-:Y:S01]  /*2090*/  UMOV UR32, 0x0 ;  /* 0x0000000000207882 */ /* 0x000fe20000000000 */
[----:B------:R-:W-:Y:S01]  /*20a0*/  UMOV UR33, 0x10000000 ;  /* 0x1000000000217882 */ /* 0x000fe20000000000 */
[----:B------:R-:W-:Y:S01]  /*20b0*/  UMOV UR18, UR34 ;  /* 0x0000002200127c82 */ /* 0x000fe20008000000 */
[----:B------:R-:W-:Y:S01]  /*20c0*/  UMOV UR20, UR36 ;  /* 0x0000002400147c82 */ /* 0x000fe20008000000 */
[----:B------:R-:W-:Y:S01]  /*20d0*/  UMOV UR12, UR36 ;  /* 0x00000024000c7c82 */ /* 0x000fe20008000000 */
[----:B------:R-:W-:Y:S01]  /*20e0*/  UMOV UR9, UR17 ;  /* 0x0000001100097c82 */ /* 0x000fe20008000000 */
[----:B------:R-:W-:-:S02]  /*20f0*/  UIADD3 UR28, UPT, UPT, UR28, 0x1, URZ ;  /* 0x000000011c1c7890 */ /* 0x000fc4000fffe0ff */
[----:B------:R4:W-:Y:S01]  /*2100*/  UTMALDG.3D.MULTICAST.2CTA [UR16], [UR40], UR30, desc[UR32] ;  /* 0x00002010280073b4 */ /* 0x0009e2000821181e */
[----:B------:R-:W-:Y:S01]  /*2110*/  UMOV UR31, UR26 ;  /* 0x0000001a001f7c82 */ /* 0x000fe20008000000 */
[----:B------:R-:W-:Y:S01]  /*2120*/  UISETP.NE.AND UP0, UPT, UR28, UR29, UPT ;  /* 0x0000001d1c00728c */ /* 0x000fe2000bf05270 */
[----:B------:R4:W-:Y:S08]  /*2130*/  UTMALDG.3D.2CTA [UR8], [UR38], desc[UR32] ;  /* 0x00002008260075b4 */ /* 0x0009f00008211000 */
[----:B----4-:R-:W-:Y:S05]  /*2140*/  BRA.U UP0, `(.L_x_38) ;  /* 0xfffffffd00447547 */ /* 0x010fea000b83ffff */
.L_x_32:
[----:B-1----:R-:W-:Y:S01]  /*2150*/  LEA R2, R14, UR6, 0x3 ;  /* 0x000000060e027c11 */ /* 0x002fe2000f8e18ff */
[----:B------:R-:W-:Y:S01]  /*2160*/  NOP ;  /* 0x0000000000007918 */ /* 0x000fe20000000000 */
[----:B--2---:R-:W-:Y:S02]  /*2170*/  SHF.L.U32 R3, R12, 0x1f, RZ ;  /* 0x0000001f0c037819 */ /* 0x004fe400000006ff */
[----:B------:R-:W-:Y:S02]  /*2180*/  LEA R4, R14, UR6, 0x4 ;  /* 0x000000060e047c11 */ /* 0x000fe4000f8e20ff */
[----:B------:R-:W1:Y:S02]  /*2190*/  SYNCS.PHASECHK.TRANS64.TRYWAIT P0, [R2+URZ+0x70], R3 ;  /* 0x00007003020075a7 */ /* 0x000e6400080011ff */
[----:B-1----:R-:W-:Y:S05]  /*21a0*/  @!P0 BRA `(.L_x_39) ;  /* 0x0000006400e88947 */ /* 0x002fea0003800000 */
.L_x_150:
[----:B------:R-:W2:Y:S01]  /*21b0*/  LDS.128 R4, [R4+0x100] ;  /* 0x0001000004047984 */ /* 0x000ea20000000c00 */
[----:B------:R-:W-:Y:S01]  /*21c0*/  ISETP.GE.AND P0, PT, R26, 0x1, PT ;  /* 0x000000011a00780c */ /* 0x000fe20003f06270 */
[----:B-1----:R-:W-:Y:S01]  /*21d0*/  VIADD R2, R2, 0x80 ;  /* 0x0000008002027836 */ /* 0x002fe20000000000 */
[----:B------:R-:W-:Y:S01]  /*21e0*/  @!PT LDS RZ, [RZ] ;  /* 0x00000000fffff984 */ /* 0x000fe20000000800 */
[----:B------:R-:W-:Y:S01]  /*21f0*/  @!PT LDS RZ, [RZ] ;  /* 0x00000000fffff984 */ /* 0x000fe20000000800 */
[----:B------:R-:W-:Y:S01]  /*2200*/  @!PT LDS RZ, [RZ] ;  /* 0x00000000fffff984 */ /* 0x000fe20000000800 */
[----:B------:R-:W-:Y:S01]  /*2210*/  @!PT LDS RZ, [RZ] ;  /* 0x00000000fffff984 */ /* 0x000fe20000000800 */
[----:B------:R1:W-:Y:S06]  /*2220*/  MEMBAR.ALL.CTA ;  /* 0x0000000000007992 */ /* 0x0003ec0000008000 */
[----:B-1----:R-:W1:Y:S01]  /*2230*/  FENCE.VIEW.ASYNC.S ;  /* 0x00000000000073c6 */ /* 0x002e620000000000 */
[----:B------:R-:W-:-:S04]  /*2240*/  PRMT R2, RZ, 0x654, R2 ;  /* 0x00000654ff027816 */ /* 0x000fc80000000002 */
[----:B-1----:R1:W-:Y:S01]  /*2250*/  SYNCS.ARRIVE.TRANS64.RED.A1T0 RZ, [R2+URZ], RZ ;  /* 0x000000ff02ff79a7 */ /* 0x0023e200081004ff */
[----:B--2---:R-:W-:-:S13]  /*2260*/  LOP3.LUT P2, RZ, R6, 0x1, RZ, 0xc0, !PT ;  /* 0x0000000106ff7812 */ /* 0x004fda000784c0ff */
[----:B------:R-:W-:Y:S01]  /*2270*/  @P2 SHF.R.U32.HI R3, RZ, 0x10, R5 ;  /* 0x00000010ff032819 */ /* 0x000fe20000011605 */
[----:B------:R-:W-:Y:S01]  /*2280*/  VOTEU.ANY UP0, P2 ;  /* 0x0000000000ff7886 */ /* 0x000fe20001000100 */
[----:B------:R-:W-:Y:S02]  /*2290*/  @P2 MOV R13, R4 ;  /* 0x00000004000d2202 */ /* 0x000fe40000000f00 */
[----:B------:R-:W-:Y:S02]  /*22a0*/  @P2 R2UR.BROADCAST UR8, R3 ;  /* 0x00000000030822ca */ /* 0x000fe400008e0000 */
[----:B------:R-:W-:-:S11]  /*22b0*/  @P2 LOP3.LUT R11, R5, 0xffff, RZ, 0xc0, !PT ;  /* 0x0000ffff050b2812 */ /* 0x000fd600078ec0ff */
[----:B------:R-:W-:Y:S01]  /*22c0*/  @UP0 UMOV UR36, UR8 ;  /* 0x0000000800240c82 */ /* 0x000fe20008000000 */
[----:B-1----:R-:W-:Y:S05]  /*22d0*/  @!P0 BRA `(.L_x_40) ;  /* 0x0000000000b88947 */ /* 0x002fea0003800000 */
[----:B------:R-:W3:Y:S01]  /*22e0*/  LDC.64 R4, c[0x0][0xb18] ;  /* 0x0002c600ff047b82 */ /* 0x000ee20000000a00 */
[----:B------:R-:W-:-:S07]  /*22f0*/  ISETP.NE.AND P3, PT, R26, 0x1, PT ;  /* 0x000000011a00780c */ /* 0x000fce0003f65270 */
[----:B------:R-:W1:Y:S08]  /*2300*/  LDC.64 R6, c[0x0][0xb10] ;  /* 0x0002c400ff067b82 */ /* 0x000e700000000a00 */
[----:B------:R-:W2:Y:S08]  /*2310*/  LDC R17, c[0x0][0xb20] ;  /* 0x0002c800ff117b82 */ /* 0x000eb00000000800 */
[----:B------:R-:W4:Y:S01]  /*2320*/  LDC R18, c[0x0][0xb0c] ;  /* 0x0002c300ff127b82 */ /* 0x000f220000000800 */
[----:B---3--:R-:W-:Y:S01]  /*2330*/  IMAD.HI.U32 R22, R0, R5, RZ ;  /* 0x0000000500167227 */ /* 0x008fe200078e00ff */
[----:B------:R-:W-:-:S06]  /*2340*/  ISETP.NE.AND P0, PT, R4, 0x1, PT ;  /* 0x000000010400780c */ /* 0x000fcc0003f05270 */
[----:B------:R-:W3:Y:S01]  /*2350*/  LDC.64 R2, c[0x0][0xb28] ;  /* 0x0002ca00ff027b82 */ /* 0x000ee20000000a00 */
[----:B-1----:R-:W-:-:S04]  /*2360*/  IMAD.HI.U32 R20, R9, R6, RZ ;  /* 0x0000000609147227 */ /* 0x002fc800078e00ff */
[----:B------:R-:W-:Y:S01]  /*2370*/  IMAD.HI.U32 R24, R13, R6, RZ ;  /* 0x000000060d187227 */ /* 0x000fe200078e00ff */
[----:B------:R-:W-:Y:S02]  /*2380*/  SHF.R.U32.HI R20, RZ, R7, R20 ;  /* 0x00000007ff147219 */ /* 0x000fe40000011614 */
[----:B--2---:R-:W-:Y:S01]  /*2390*/  SHF.R.U32.HI R19, RZ, R17, R22 ;  /* 0x00000011ff137219 */ /* 0x004fe20000011616 */
[----:B------:R-:W-:Y:S01]  /*23a0*/  IMAD.HI.U32 R22, R11, R5, RZ ;  /* 0x000000050b167227 */ /* 0x000fe200078e00ff */
[----:B------:R-:W-:Y:S02]  /*23b0*/  SHF.R.U32.HI R24, RZ, R7, R24 ;  /* 0x00000007ff187219 */ /* 0x000fe40000011618 */
[----:B------:R-:W-:Y:S02]  /*23c0*/  SEL R19, R0, R19, !P0 ;  /* 0x0000001300137207 */ /* 0x000fe40004000000 */
[----:B------:R-:W-:Y:S02]  /*23d0*/  SHF.R.U32.HI R22, RZ, R17, R22 ;  /* 0x00000011ff167219 */ /* 0x000fe40000011616 */
[----:B----4-:R-:W-:-:S02]  /*23e0*/  ISETP.NE.AND P1, PT, R18, 0x1, PT ;  /* 0x000000011200780c */ /* 0x010fc40003f25270 */
[----:B------:R-:W-:Y:S02]  /*23f0*/  SEL R5, R11, R22, !P0 ;  /* 0x000000160b057207 */ /* 0x000fe40004000000 */
[----:B------:R-:W-:Y:S02]  /*2400*/  SEL R21, R9, R20, !P1 ;  /* 0x0000001409157207 */ /* 0x000fe40004800000 */
[----:B------:R-:W-:Y:S01]  /*2410*/  SEL R7, R13, R24, !P1 ;  /* 0x000000180d077207 */ /* 0x000fe20004800000 */
[----:B---3--:R-:W-:Y:S01]  /*2420*/  IMAD.HI.U32 R20, R19, R2, RZ ;  /* 0x0000000213147227 */ /* 0x008fe200078e00ff */
[----:B------:R-:W-:-:S03]  /*2430*/  IADD3 R17, PT, PT, -R5, RZ, RZ ;  /* 0x000000ff05117210 */ /* 0x000fc60007ffe1ff */
        /* <DEDUP_REMOVED lines=11> */
[----:B------:R-:W-:-:S04]  /*24f0*/  @!P0 IMAD.HI.U32 R20, R7, R2, RZ ;  /* 0x0000000207148227 */ /* 0x000fc800078e00ff */
[----:B------:R-:W-:Y:S01]  /*2500*/  IMAD.MOV R2, RZ, RZ, -R6 ;  /* 0x000000ffff027224 */ /* 0x000fe200078e0a06 */
[----:B------:R-:W-:-:S03]  /*2510*/  @!P0 SHF.R.U32.HI R20, RZ, R3, R20 ;  /* 0x00000003ff148219 */ /* 0x000fc60000011614 */
[----:B------:R-:W-:Y:S01]  /*2520*/  IMAD R2, R26, R2, R5 ;  /* 0x000000021a027224 */ /* 0x000fe200078e0205 */
        /* <DEDUP_REMOVED lines=9> */
.L_x_40:
[----:B------:R-:W1:Y:S02]  /*25c0*/  LDCU UR8, c[0x0][0xb30] ;  /* 0x00016600ff0877ac */ /* 0x000e640008000800 */
[----:B-1----:R-:W-:-:S09]  /*25d0*/  UISETP.NE.AND UP0, UPT, UR8, 0x1, UPT ;  /* 0x000000010800788c */ /* 0x002fd2000bf05270 */
[----:B------:R-:W-:Y:S05]  /*25e0*/  BRA.U UP0, `(.L_x_41) ;  /* 0x0000000100407547 */ /* 0x000fea000b800000 */
[----:B------:R-:W1:Y:S08]  /*25f0*/  LDC.64 R4, c[0x0][0xb10] ;  /* 0x0002c400ff047b82 */ /* 0x000e700000000a00 */
[----:B------:R-:W2:Y:S08]  /*2600*/  LDC.64 R2, c[0x0][0xb18] ;  /* 0x0002c600ff027b82 */ /* 0x000eb00000000a00 */
[----:B------:R-:W4:Y:S08]  /*2610*/  LDC R6, c[0x0][0xb20] ;  /* 0x0002c800ff067b82 */ /* 0x000f300000000800 */
[----:B------:R-:W3:Y:S01]  /*2620*/  LDC R18, c[0x0][0xb0c] ;  /* 0x0002c300ff127b82 */ /* 0x000ee20000000800 */
[----:B-1----:R-:W-:-:S05]  /*2630*/  IMAD.HI.U32 R4, R13, R4, RZ ;  /* 0x000000040d047227 */ /* 0x002fca00078e00ff */
[----:B------:R-:W-:Y:S01]  /*2640*/  SHF.R.U32.HI R4, RZ, R5, R4 ;  /* 0x00000005ff047219 */ /* 0x000fe20000011604 */
[----:B--2---:R-:W-:Y:S01]  /*2650*/  IMAD.HI.U32 R3, R11, R3, RZ ;  /* 0x000000030b037227 */ /* 0x004fe200078e00ff */
[----:B------:R-:W-:-:S04]  /*2660*/  ISETP.NE.AND P0, PT, R2, 0x1, PT ;  /* 0x000000010200780c */ /* 0x000fc80003f05270 */
[----:B----4-:R-:W-:-:S04]  /*2670*/  SHF.R.U32.HI R6, RZ, R6, R3 ;  /* 0x00000006ff067219 */ /* 0x010fc80000011603 */
[----:B------:R-:W-:Y:S02]  /*2680*/  SEL R3, R11, R6, !P0 ;  /* 0x000000060b037207 */ /* 0x000fe40004000000 */
[----:B---3--:R-:W-:-:S04]  /*2690*/  ISETP.NE.AND P1, PT, R18, 0x1, PT ;  /* 0x000000011200780c */ /* 0x008fc80003f25270 */
[----:B------:R-:W-:-:S05]  /*26a0*/  SEL R4, R13, R4, !P1 ;  /* 0x000000040d047207 */ /* 0x000fca0004800000 */
[----:B------:R-:W-:Y:S02]  /*26b0*/  IMAD.IADD R5, R3, 0x1, -R4 ;  /* 0x0000000103057824 */ /* 0x000fe400078e0a04 */
[----:B------:R-:W-:Y:S02]  /*26c0*/  IMAD.IADD R3, R4, 0x1, -R3 ;  /* 0x0000000104037824 */ /* 0x000fe400078e0a03 */
[----:B------:R-:W-:Y:S02]  /*26d0*/  IMAD R13, R5, R18, R13 ;  /* 0x00000012050d7224 */ /* 0x000fe400078e020d */
[----:B------:R-:W-:-:S07]  /*26e0*/  IMAD R11, R3, R2, R11 ;  /* 0x00000002030b7224 */ /* 0x000fce00078e020b */
.L_x_41:
[----:B------:R-:W-:Y:S01]  /*26f0*/  VIADD R14, R14, 0x1 ;  /* 0x000000010e0e7836 */ /* 0x000fe20000000000 */
[----:B------:R-:W-:Y:S01]  /*2700*/  PLOP3.LUT P1, PT, PT, PT, PT, 0x80, 0x8 ;  /* 0x000000000008781c */ /* 0x000fe20003f2f070 */
[----:B------:R-:W-:Y:S02]  /*2710*/  IMAD.IADD R21, R13, 0x1, R64 ;  /* 0x000000010d157824 */ /* 0x000fe400078e0240 */
[----:B------:R-:W-:Y:S01]  /*2720*/  IMAD.IADD R20, R11, 0x1, R62 ;  /* 0x000000010b147824 */ /* 0x000fe200078e023e */
[----:B------:R-:W-:-:S04]  /*2730*/  ISETP.NE.AND P0, PT, R14, 0x2, PT ;  /* 0x000000020e00780c */ /* 0x000fc80003f05270 */
[----:B------:R-:W-:Y:S02]  /*2740*/  SEL R3, RZ, 0x1, P0 ;  /* 0x00000001ff037807 */ /* 0x000fe40000000000 */
[----:B------:R-:W-:Y:S02]  /*2750*/  SEL R14, R14, RZ, P0 ;  /* 0x000000ff0e0e7207 */ /* 0x000fe40000000000 */
[----:B------:R-:W-:Y:S01]  /*2760*/  LOP3.LUT R12, R12, R3, RZ, 0x3c, !PT ;  /* 0x000000030c0c7212 */ /* 0x000fe200078e3cff */
[----:B------:R-:W-:Y:S06]  /*2770*/  @P2 BRA `(.L_x_42) ;  /* 0xfffffff000502947 */ /* 0x000fec000383ffff */
[----:B------:R-:W-:Y:S01]  /*2780*/  UIADD3 UR6, UPT, UPT, UR6, 0x10, URZ ;  /* 0x0000001006067890 */ /* 0x000fe2000fffe0ff */
[----:B------:R-:W-:-:S03]  /*2790*/  SHF.L.U32 R3, R15, 0x1f, RZ ;  /* 0x0000001f0f037819 */ /* 0x000fc600000006ff */
[----:B------:R-:W-:-:S09]  /*27a0*/  ULEA UR4, UR26, UR6, 0x3 ;  /* 0x000000061a047291 */ /* 0x000fd2000f8e18ff */
[----:B------:R-:W1:Y:S02]  /*27b0*/  SYNCS.PHASECHK.TRANS64.TRYWAIT P0, [UR4], R3 ;  /* 0x00000003ff0075a7 */ /* 0x000e640008001104 */
[----:B-1----:R-:W-:Y:S05]  /*27c0*/  @!P0 BRA `(.L_x_43) ;  /* 0x0000006000748947 */ /* 0x002fea0003800000 */
.L_x_152:
[----:B------:R-:W-:-:S04]  /*27d0*/  UIADD3 UR5, UPT, UPT, UR26, 0x1, URZ ;  /* 0x000000011a057890 */ /* 0x000fc8000fffe0ff */
[----:B------:R-:W-:-:S04]  /*27e0*/  UISETP.NE.AND UP0, UPT, UR5, 0x2, UPT ;  /* 0x000000020500788c */ /* 0x000fc8000bf05270 */
[----:B------:R-:W-:Y:S02]  /*27f0*/  USEL UR4, URZ, 0x1, UP0 ;  /* 0x00000001ff047887 */ /* 0x000fe40008000000 */
[----:B------:R-:W-:-:S04]  /*2800*/  USEL UR5, UR5, URZ, UP0 ;  /* 0x000000ff05057287 */ /* 0x000fc80008000000 */
[----:B------:R-:W-:Y:S01]  /*2810*/  ULEA UR5, UR5, UR6, 0x3 ;  /* 0x0000000605057291 */ /* 0x000fe2000f8e18ff */
[----:B-1----:R-:W-:-:S04]  /*2820*/  LOP3.LUT R3, R15, UR4, RZ, 0x3c, !PT ;  /* 0x000000040f037c12 */ /* 0x002fc8000f8e3cff */
[----:B------:R-:W-:Y:S01]  /*2830*/  SHF.L.U32 R3, R3, 0x1f, RZ ;  /* 0x0000001f03037819 */ /* 0x000fe200000006ff */
[----:B---3--:R-:W-:-:S07]  /*2840*/  IMAD.U32 R0, RZ, RZ, UR5 ;  /* 0x00000005ff007e24 */ /* 0x008fce000f8e00ff */
.L_x_44:
[----:B-1----:R1:W2:Y:S02]  /*2850*/  SYNCS.PHASECHK.TRANS64.TRYWAIT P0, [R0+URZ], R3 ;  /* 0x00000003000075a7 */ /* 0x0022a400080011ff */
[----:B--2---:R-:W-:Y:S05]  /*2860*/  @!P0 NANOSLEEP.SYNCS 0x989680 ;  /* 0x009896800000895d */ /* 0x004fea0003900000 */
[----:B------:R-:W2:Y:S02]  /*2870*/  @!P0 SYNCS.PHASECHK.TRANS64 P0, [R0+URZ], R3 ;  /* 0x00000003000085a7 */ /* 0x000ea400080010ff */
[----:B--2---:R-:W-:Y:S05]  /*2880*/  @P0 EXIT ;  /* 0x000000000000094d */ /* 0x004fea0003800000 */
[----:B------:R-:W-:Y:S05]  /*2890*/  BRA `(.L_x_44) ;  /* 0xfffffffc00ec7947 */ /* 0x000fea000383ffff */
.L_x_22:
[----:B------:R-:W-:-:S04]  /*28a0*/  UISETP.NE.AND UP0, UPT, UR37, URZ, UPT ;  /* 0x000000ff2500728c */ /* 0x000fc8000bf05270 */
[----:B------:R-:W-:-:S09]  /*28b0*/  UISETP.NE.OR UP0, UPT, UR10, 0x1, UP0 ;  /* 0x000000010a00788c */ /* 0x000fd20008705670 */
[----:B------:R-:W-:Y:S05]  /*28c0*/  BRA.U UP0, `(.L_x_45) ;  /* 0x00000005004c7547 */ /* 0x000fea000b800000 */
[----:B------:R-:W-:Y:S01]  /*28d0*/  HFMA2 R11, -RZ, RZ, 0, 0 ;  /* 0x00000000ff0b7431 */ /* 0x000fe200000001ff */
[----:B------:R-:W-:Y:S01]  /*28e0*/  ISETP.GE.U32.AND P2, PT, R10, 0x8, PT ;  /* 0x000000080a00780c */ /* 0x000fe20003f46070 */
[----:B------:R-:W-:Y:S01]  /*28f0*/  IMAD.MOV.U32 R12, RZ, RZ, 0x1 ;  /* 0x00000001ff0c7424 */ /* 0x000fe200078e00ff */
[----:B------:R-:W-:Y:S01]  /*2900*/  CS2R R8, SRZ ;  /* 0x0000000000087805 */ /* 0x000fe2000001ff00 */
[----:B------:R-:W-:Y:S01]  /*2910*/  IMAD.MOV.U32 R3, RZ, RZ, RZ ;  /* 0x000000ffff037224 */ /* 0x000fe200078e00ff */
[----:B------:R-:W-:Y:S01]  /*2920*/  UMOV UR4, 0x400 ;  /* 0x0000040000047882 */ /* 0x000fe20000000000 */
[----:B------:R-:W-:Y:S01]  /*2930*/  UMOV UR6, URZ ;  /* 0x000000ff00067c82 */ /* 0x000fe20008000000 */
[----:B------:R-:W-:-:S12]  /*2940*/  ULEA UR37, UR37, UR4, 0x18 ;  /* 0x0000000425257291 */ /* 0x000fd8000f8ec0ff */
.L_x_49:
[----:B------:R-:W-:Y:S02]  /*2950*/  LEA R0, R3, UR37, 0x3 ;  /* 0x0000002503007c11 */ /* 0x000fe4000f8e18ff */
[----:B------:R-:W-:-:S03]  /*2960*/  SHF.L.U32 R5, R8, 0x1f, RZ ;  /* 0x0000001f08057819 */ /* 0x000fc600000006ff */
[----:B------:R-:W-:Y:S01]  /*2970*/  VIADD R4, R0, 0xe0 ;  /* 0x000000e000047836 */ /* 0x000fe20000000000 */
[----:B------:R-:W1:Y:S02]  /*2980*/  SYNCS.PHASECHK.TRANS64.TRYWAIT P0, [R0+URZ+0xd0], R5 ;  /* 0x0000d005000075a7 */ /* 0x000e6400080011ff */
[----:B-1----:R-:W-:Y:S05]  /*2990*/  @!P0 BRA `(.L_x_46) ;  /* 0x0000006000188947 */ /* 0x002fea0003800000 */
.L_x_153:
[----:B------:R-:W-:Y:S01]  /*29a0*/  ULEA UR5, UR6, UR37, 0x3 ;  /* 0x0000002506057291 */ /* 0x000fe2000f8e18ff */
[----:B------:R-:W-:Y:S01]  /*29b0*/  PRMT R4, RZ, 0x654, R4 ;  /* 0x00000654ff047816 */ /* 0x000fe20000000004 */
[----:B-1----:R-:W-:Y:S01]  /*29c0*/  @!P2 IMAD.MOV.U32 R5, RZ, RZ, 0x10 ;  /* 0x00000010ff05a424 */ /* 0x002fe200078e00ff */
[----:B------:R-:W-:Y:S01]  /*29d0*/  SHF.L.U32 R7, R12, 0x1f, RZ ;  /* 0x0000001f0c077819 */ /* 0x000fe200000006ff */
[----:B------:R-:W-:Y:S01]  /*29e0*/  UIADD3 UR4, UPT, UPT, UR5, 0x70, URZ ;  /* 0x0000007005047890 */ /* 0x000fe2000fffe0ff */
[----:B------:R1:W-:Y:S05]  /*29f0*/  SYNCS.ARRIVE.TRANS64.RED.A1T0 RZ, [R4+URZ], RZ ;  /* 0x000000ff04ff79a7 */ /* 0x0003ea00081004ff */
[----:B------:R-:W-:Y:S01]  /*2a00*/  IMAD.U32 R13, RZ, RZ, UR4 ;  /* 0x00000004ff0d7e24 */ /* 0x000fe2000f8e00ff */
[----:B------:R-:W2:Y:S04]  /*2a10*/  SYNCS.PHASECHK.TRANS64.TRYWAIT P0, [UR5+0x80], R7 ;  /* 0x00008007ff0075a7 */ /* 0x000ea80008001105 */
[----:B------:R-:W-:Y:S01]  /*2a20*/  PRMT R13, R10, 0x654, R13 ;  /* 0x000006540a0d7816 */ /* 0x000fe2000000000d */
[----:B-12---:R-:W-:Y:S06]  /*2a30*/  @!P0 BRA `(.L_x_47) ;  /* 0x0000006000048947 */ /* 0x006fec0003800000 */
.L_x_155:
[----:B------:R-:W-:Y:S01]  /*2a40*/  ULEA UR4, UR6, UR37, 0x4 ;  /* 0x0000002506047291 */ /* 0x000fe2000f8e20ff */
[----:B------:R-:W-:Y:S01]  /*2a50*/  SEL R2, R13, R2, !P2 ;  /* 0x000000020d027207 */ /* 0x000fe20005000000 */
[----:B------:R-:W-:Y:S01]  /*2a60*/  UIADD3 UR5, UPT, UPT, UR5, 0x70, URZ ;  /* 0x0000007005057890 */ /* 0x000fe2000fffe0ff */
[----:B-1----:R-:W-:Y:S01]  /*2a70*/  LEA R0, R11, UR37, 0x3 ;  /* 0x000000250b007c11 */ /* 0x002fe2000f8e18ff */
[----:B------:R-:W-:Y:S01]  /*2a80*/  UIADD3 UR4, UPT, UPT, UR4, 0x100, URZ ;  /* 0x0000010004047890 */ /* 0x000fe2000fffe0ff */
[----:B------:R1:W-:Y:S01]  /*2a90*/  @!P2 SYNCS.ARRIVE.TRANS64.RED RZ, [R2+URZ], R5 ;  /* 0x0000000502ffa9a7 */ /* 0x0003e200080004ff */
[----:B------:R-:W-:Y:S01]  /*2aa0*/  UIADD3 UR6, UPT, UPT, UR6, 0x1, URZ ;  /* 0x0000000106067890 */ /* 0x000fe2000fffe0ff */
[----:B------:R-:W-:-:S03]  /*2ab0*/  VIADD R3, R3, 0x1 ;  /* 0x0000000103037836 */ /* 0x000fc60000000000 */
[----:B------:R-:W-:Y:S02]  /*2ac0*/  UISETP.NE.AND UP0, UPT, UR6, 0x2, UPT ;  /* 0x000000020600788c */ /* 0x000fe4000bf05270 */
[----:B------:R-:W-:Y:S01]  /*2ad0*/  ISETP.NE.AND P0, PT, R3, 0x2, PT ;  /* 0x000000020300780c */ /* 0x000fe20003f05270 */
[----:B------:R-:W-:Y:S06]  /*2ae0*/  UGETNEXTWORKID.BROADCAST [UR4], [UR5] ;  /* 0x00000000040073ca */ /* 0x000fec0008000100 */
[----:B------:R-:W-:Y:S02]  /*2af0*/  USEL UR4, URZ, 0x1, UP0 ;  /* 0x00000001ff047887 */ /* 0x000fe40008000000 */
[----:B------:R-:W-:-:S04]  /*2b00*/  USEL UR6, UR6, URZ, UP0 ;  /* 0x000000ff06067287 */ /* 0x000fc80008000000 */
[----:B------:R-:W-:Y:S02]  /*2b10*/  LOP3.LUT R12, R12, UR4, RZ, 0x3c, !PT ;  /* 0x000000040c0c7c12 */ /* 0x000fe4000f8e3cff */
[----:B-1----:R-:W-:-:S04]  /*2b20*/  SHF.L.U32 R5, R9, 0x1f, RZ ;  /* 0x0000001f09057819 */ /* 0x002fc800000006ff */
[----:B------:R-:W1:Y:S02]  /*2b30*/  SYNCS.PHASECHK.TRANS64.TRYWAIT P1, [R0+URZ+0x70], R5 ;  /* 0x00007005000075a7 */ /* 0x000e6400080211ff */
[----:B-1----:R-:W-:Y:S05]  /*2b40*/  @!P1 BRA `(.L_x_48) ;  /* 0x0000005c00d89947 */ /* 0x002fea0003800000 */
.L_x_156:
[----:B------:R-:W-:Y:S01]  /*2b50*/  LEA R4, R11, UR37, 0x4 ;  /* 0x000000250b047c11 */ /* 0x000fe2000f8e20ff */
[----:B-1----:R-:W-:Y:S01]  /*2b60*/  VIADD R0, R0, 0x80 ;  /* 0x0000008000007836 */ /* 0x002fe20000000000 */
[----:B------:R-:W-:Y:S01]  /*2b70*/  SEL R3, R3, RZ, P0 ;  /* 0x000000ff03037207 */ /* 0x000fe20000000000 */
[----:B------:R-:W-:-:S03]  /*2b80*/  VIADD R11, R11, 0x1 ;  /* 0x000000010b0b7836 */ /* 0x000fc60000000000 */
[----:B------:R-:W1:Y:S01]  /*2b90*/  LDS.128 R4, [R4+0x100] ;  /* 0x0001000004047984 */ /* 0x000e620000000c00 */
[----:B------:R-:W-:Y:S02]  /*2ba0*/  PRMT R0, RZ, 0x654, R0 ;  /* 0x00000654ff007816 */ /* 0x000fe40000000000 */
[C---:B------:R-:W-:Y:S01]  /*2bb0*/  ISETP.NE.AND P1, PT, R11.reuse, 0x2, PT ;  /* 0x000000020b00780c */ /* 0x040fe20003f25270 */
[----:B------:R-:W-:Y:S01]  /*2bc0*/  @!PT LDS RZ, [RZ] ;  /* 0x00000000fffff984 */ /* 0x000fe20000000800 */
[----:B------:R-:W-:Y:S01]  /*2bd0*/  @!PT LDS RZ, [RZ] ;  /* 0x00000000fffff984 */ /* 0x000fe20000000800 */
[----:B------:R-:W-:Y:S01]  /*2be0*/  @!PT LDS RZ, [RZ] ;  /* 0x00000000fffff984 */ /* 0x000fe20000000800 */
[----:B------:R-:W-:Y:S01]  /*2bf0*/  @!PT LDS RZ, [RZ] ;  /* 0x00000000fffff984 */ /* 0x000fe20000000800 */
[----:B------:R2:W-:Y:S06]  /*2c00*/  MEMBAR.ALL.CTA ;  /* 0x0000000000007992 */ /* 0x0005ec0000008000 */
[----:B--2---:R-:W2:Y:S01]  /*2c10*/  FENCE.VIEW.ASYNC.S ;  /* 0x00000000000073c6 */ /* 0x004ea20000000000 */
[----:B------:R-:W-:Y:S01]  /*2c20*/  SEL R11, R11, RZ, P1 ;  /* 0x000000ff0b0b7207 */ /* 0x000fe20000800000 */
[----:B--2---:R2:W-:Y:S01]  /*2c30*/  SYNCS.ARRIVE.TRANS64.RED.A1T0 RZ, [R0+URZ], RZ ;  /* 0x000000ff00ff79a7 */ /* 0x0045e200081004ff */
[----:B-1----:R-:W-:-:S02]  /*2c40*/  LOP3.LUT P3, RZ, R6, 0x1, RZ, 0xc0, !PT ;  /* 0x0000000106ff7812 */ /* 0x002fc4000786c0ff */
[----:B------:R-:W-:-:S04]  /*2c50*/  SEL R5, RZ, 0x1, P0 ;  /* 0x00000001ff057807 */ /* 0x000fc80000000000 */
[----:B------:R-:W-:Y:S02]  /*2c60*/  LOP3.LUT R8, R8, R5, RZ, 0x3c, !PT ;  /* 0x0000000508087212 */ /* 0x000fe400078e3cff */
[----:B--2---:R-:W-:-:S04]  /*2c70*/  SEL R0, RZ, 0x1, P1 ;  /* 0x00000001ff007807 */ /* 0x004fc80000800000 */
[----:B------:R-:W-:Y:S01]  /*2c80*/  LOP3.LUT R9, R9, R0, RZ, 0x3c, !PT ;  /* 0x0000000009097212 */ /* 0x000fe200078e3cff */
[----:B------:R-:W-:Y:S06]  /*2c90*/  @P3 BRA `(.L_x_49) ;  /* 0xfffffffc002c3947 */ /* 0x000fec000383ffff */
[----:B------:R-:W-:Y:S01]  /*2ca0*/  ULEA UR5, UR6, UR37, 0x3 ;  /* 0x0000002506057291 */ /* 0x000fe2000f8e18ff */
[----:B------:R-:W-:-:S08]  /*2cb0*/  SHF.L.U32 R3, R12, 0x1f, RZ ;  /* 0x0000001f0c037819 */ /* 0x000fd000000006ff */
[----:B------:R-:W1:Y:S02]  /*2cc0*/  SYNCS.PHASECHK.TRANS64 P0, [UR5+0x80], R3 ;  /* 0x00008003ff0075a7 */ /* 0x000e640008001005 */
[----:B-1----:R-:W-:Y:S05]  /*2cd0*/  @P0 BRA `(.L_x_50) ;  /* 0x0000000000080947 */ /* 0x002fea0003800000 */
[----:B------:R-:W1:Y:S02]  /*2ce0*/  SYNCS.PHASECHK.TRANS64.TRYWAIT P0, [UR5+0x80], R3 ;  /* 0x00008003ff0075a7 */ /* 0x000e640008001105 */
[----:B-1----:R-:W-:Y:S05]  /*2cf0*/  @!P0 BRA `(.L_x_51) ;  /* 0x0000005c00808947 */ /* 0x002fea0003800000 */
.L_x_50:
[----:B------:R-:W-:-:S04]  /*2d00*/  UIADD3 UR4, UPT, UPT, UR6, 0x1, URZ ;  /* 0x0000000106047890 */ /* 0x000fc8000fffe0ff */
[----:B------:R-:W-:-:S04]  /*2d10*/  UISETP.NE.AND UP0, UPT, UR4, 0x2, UPT ;  /* 0x000000020400788c */ /* 0x000fc8000bf05270 */
[----:B------:R-:W-:Y:S02]  /*2d20*/  USEL UR7, URZ, 0x1, UP0 ;  /* 0x00000001ff077887 */ /* 0x000fe40008000000 */
[----:B------:R-:W-:-:S04]  /*2d30*/  USEL UR4, UR4, URZ, UP0 ;  /* 0x000000ff04047287 */ /* 0x000fc80008000000 */
[----:B------:R-:W-:Y:S01]  /*2d40*/  ULEA UR4, UR4, UR37, 0x3 ;  /* 0x0000002504047291 */ /* 0x000fe2000f8e18ff */
[----:B-1----:R-:W-:-:S04]  /*2d50*/  LOP3.LUT R3, R12, UR7, RZ, 0x3c, !PT ;  /* 0x000000070c037c12 */ /* 0x002fc8000f8e3cff */
[----:B------:R-:W-:-:S04]  /*2d60*/  SHF.L.U32 R0, R3, 0x1f, RZ ;  /* 0x0000001f03007819 */ /* 0x000fc800000006ff */
[----:B------:R-:W1:Y:S02]  /*2d70*/  SYNCS.PHASECHK.TRANS64 P0, [UR4+0x80], R0 ;  /* 0x00008000ff0075a7 */ /* 0x000e640008001004 */
[----:B-1----:R-:W-:Y:S05]  /*2d80*/  @P0 EXIT ;  /* 0x000000000000094d */ /* 0x002fea0003800000 */
[----:B------:R-:W-:Y:S02]  /*2d90*/  SHF.L.U32 R3, R3, 0x1f, RZ ;  /* 0x0000001f03037819 */ /* 0x000fe400000006ff */
[----:B------:R-:W-:-:S07]  /*2da0*/  MOV R0, UR4 ;  /* 0x0000000400007c02 */ /* 0x000fce0008000f00 */
.L_x_52:
[----:B-1----:R1:W2:Y:S02]  /*2db0*/  SYNCS.PHASECHK.TRANS64.TRYWAIT P0, [R0+URZ+0x80], R3 ;  /* 0x00008003000075a7 */ /* 0x0022a400080011ff */
[----:B--2---:R-:W-:Y:S05]  /*2dc0*/  @!P0 NANOSLEEP.SYNCS 0x989680 ;  /* 0x009896800000895d */ /* 0x004fea0003900000 */
[----:B------:R-:W2:Y:S02]  /*2dd0*/  @!P0 SYNCS.PHASECHK.TRANS64 P0, [R0+URZ+0x80], R3 ;  /* 0x00008003000085a7 */ /* 0x000ea400080010ff */
[----:B--2---:R-:W-:Y:S05]  /*2de0*/  @P0 EXIT ;  /* 0x000000000000094d */ /* 0x004fea0003800000 */
[----:B------:R-:W-:Y:S05]  /*2df0*/  BRA `(.L_x_52) ;  /* 0xfffffffc00ec7947 */ /* 0x000fea000383ffff */
.L_x_45:
[----:B------:R-:W-:Y:S05]  /*2e00*/  BRA.U UP3, `(.L_x_53) ;  /* 0x0000001103d47547 */ /* 0x000fea000b800000 */
[----:B------:R-:W-:Y:S01]  /*2e10*/  UMOV UR4, 0x40 ;  /* 0x0000004000047882 */ /* 0x000fe20000000000 */
[----:B------:R-:W-:Y:S01]  /*2e20*/  NOP ;  /* 0x0000000000007918 */ /* 0x000fe20000000000 */
[----:B------:R-:W-:Y:S01]  /*2e30*/  ULEA UR4, UR37, UR4, 0x18 ;  /* 0x0000000425047291 */ /* 0x000fe2000f8ec0ff */
[----:B------:R-:W-:Y:S02]  /*2e40*/  UMOV UR5, 0x400 ;  /* 0x0000040000057882 */ /* 0x000fe40000000000 */
[----:B------:R-:W-:-:S06]  /*2e50*/  ULEA UR37, UR37, UR5, 0x18 ;  /* 0x0000000525257291 */ /* 0x000fcc000f8ec0ff */
[----:B------:R-:W1:Y:S02]  /*2e60*/  LDS.U8 R2, [UR4+0x1c] ;  /* 0x00001c04ff027984 */ /* 0x000e640008000000 */
[----:B-1----:R-:W-:-:S13]  /*2e70*/  ISETP.NE.AND P0, PT, R2, RZ, PT ;  /* 0x000000ff0200720c */ /* 0x002fda0003f05270 */
[----:B------:R-:W-:Y:S05]  /*2e80*/  @P0 BRA `(.L_x_54) ;  /* 0x0000000400080947 */ /* 0x000fea0003800000 */
[----:B------:R-:W-:Y:S02]  /*2e90*/  UISETP.NE.U32.AND UP0, UPT, UR9, 0x1, UPT ;  /* 0x000000010900788c */ /* 0x000fe4000bf05070 */
[----:B------:R-:W-:-:S07]  /*2ea0*/  UIADD3 UR6, UPT, UPT, UR4, 0x8, URZ ;  /* 0x0000000804067890 */ /* 0x000fce000fffe0ff */
[----:B------:R-:W-:Y:S05]  /*2eb0*/  BRA.U !UP0, `(.L_x_55) ;  /* 0x00000001089c7547 */ /* 0x000fea000b800000 */
[----:B------:R-:W-:Y:S01]  /*2ec0*/  ELECT P0, URZ, PT ;  /* 0x0000000000ff782f */ /* 0x000fe20003800000 */
[----:B------:R-:W-:-:S12]  /*2ed0*/  BSSY B0, `(.L_x_55) ;  /* 0x0000025000007945 */ /* 0x000fd80003800000 */
[----:B------:R-:W-:Y:S05]  /*2ee0*/  @!P0 BRA `(.L_x_56) ;  /* 0x00000000008c8947 */ /* 0x000fea0003800000 */
[----:B------:R-:W-:-:S05]  /*2ef0*/  UMOV UR5, 0x10 ;  /* 0x0000001000057882 */ /* 0x000fca0000000000 */
[----:B------:R-:W-:Y:S04]  /*2f00*/  DEPBAR.LE SB1, 0x36 ;  /* 0x00009d800000791a */ /* 0x000fe80000000000 */
[----:B------:R-:W1:Y:S02]  /*2f10*/  UTCATOMSWS.2CTA.FIND_AND_SET.ALIGN UP1, UR5, UR5 ;  /* 0x00000005000575e3 */ /* 0x000e640008220800 */
[----:B-1----:R-:W-:Y:S01]  /*2f20*/  MOV R11, UR5 ;  /* 0x00000005000b7c02 */ /* 0x002fe20008000f00 */
[----:B------:R-:W-:Y:S06]  /*2f30*/  BRA.U UP1, `(.L_x_57) ;  /* 0x0000000101187547 */ /* 0x000fec000b800000 */
.L_x_58:
[----:B------:R-:W-:Y:S05]  /*2f40*/  NANOSLEEP 0x64 ;  /* 0x000000640000795d */ /* 0x000fea0003800000 */
[----:B------:R-:W-:-:S05]  /*2f50*/  UMOV UR5, 0x10 ;  /* 0x0000001000057882 */ /* 0x000fca0000000000 */
[----:B------:R-:W-:Y:S04]  /*2f60*/  DEPBAR.LE SB1, 0x36 ;  /* 0x00009d800000791a */ /* 0x000fe80000000000 */
[----:B------:R-:W1:Y:S02]  /*2f70*/  UTCATOMSWS.2CTA.FIND_AND_SET.ALIGN UP1, UR5, UR5 ;  /* 0x00000005000575e3 */ /* 0x000e640008220800 */
[----:B-1----:R-:W-:Y:S01]  /*2f80*/  MOV R11, UR5 ;  /* 0x00000005000b7c02 */ /* 0x002fe20008000f00 */
[----:B------:R-:W-:Y:S05]  /*2f90*/  BRA.U !UP1, `(.L_x_58) ;  /* 0xfffffffd09e87547 */ /* 0x000fea000b83ffff */
.L_x_57:
[----:B------:R-:W1:Y:S01]  /*2fa0*/  LDS R5, [UR4+0x10] ;  /* 0x00001004ff057984 */ /* 0x000e620008000800 */
[----:B------:R-:W-:Y:S01]  /*2fb0*/  IMAD.U32 R3, RZ, RZ, UR37 ;  /* 0x00000025ff037e24 */ /* 0x000fe2000f8e00ff */
[----:B------:R-:W-:-:S03]  /*2fc0*/  MOV R2, UR8 ;  /* 0x0000000800027c02 */ /* 0x000fc60008000f00 */
[----:B------:R-:W-:Y:S01]  /*2fd0*/  VIADD R3, R3, 0x120 ;  /* 0x0000012003037836 */ /* 0x000fe20000000000 */
[----:B-1----:R-:W-:-:S04]  /*2fe0*/  SHF.L.U32 R5, R5, 0x1f, RZ ;  /* 0x0000001f05057819 */ /* 0x002fc800000006ff */
[----:B------:R-:W1:Y:S02]  /*2ff0*/  SYNCS.PHASECHK.TRANS64.TRYWAIT P0, [UR4+0x8], R5 ;  /* 0x00000805ff0075a7 */ /* 0x000e640008001104 */
[----:B-1----:R-:W-:Y:S05]  /*3000*/  @P0 BRA `(.L_x_59) ;  /* 0x0000000000080947 */ /* 0x002fea0003800000 */
[----:B------:R-:W1:Y:S02]  /*3010*/  SYNCS.PHASECHK.TRANS64.TRYWAIT P0, [UR4+0x8], R5 ;  /* 0x00000805ff0075a7 */ /* 0x000e640008001104 */
[----:B-1----:R-:W-:Y:S05]  /*3020*/  @!P0 BRA `(.L_x_60) ;  /* 0x0000005800cc8947 */ /* 0x002fea0003800000 */
.L_x_59:
[----:B-1----:R-:W-:Y:S01]  /*3030*/  HFMA2 R4, -RZ, RZ, 0, 5.9604644775390625e-08 ;  /* 0x00000001ff047431 */ /* 0x002fe200000001ff */
[----:B------:R-:W-:Y:S01]  /*3040*/  UPRMT UR5, UR8, 0x654, UR6 ;  /* 0x0000065408057896 */ /* 0x000fe20008000006 */
[----:B------:R-:W-:Y:S01]  /*3050*/  IMAD.MOV.U32 R6, RZ, RZ, 0xffff ;  /* 0x0000ffffff067424 */ /* 0x000fe200078e00ff */
[----:B------:R-:W-:Y:S01]  /*3060*/  PRMT R2, R2, 0x654, R3 ;  /* 0x0000065402027816 */ /* 0x000fe20000000003 */
[----:B------:R-:W-:Y:S02]  /*3070*/  IMAD.MOV.U32 R5, RZ, RZ, 0x4 ;  /* 0x00000004ff057424 */ /* 0x000fe400078e00ff */
[----:B------:R-:W-:Y:S01]  /*3080*/  IMAD.SHL.U32 R9, R11, 0x20, RZ ;  /* 0x000000200b097824 */ /* 0x000fe200078e00ff */
[----:B------:R-:W-:Y:S02]  /*3090*/  MOV R3, UR5 ;  /* 0x0000000500037c02 */ /* 0x000fe40008000f00 */
[-C--:B------:R-:W-:Y:S01]  /*30a0*/  SHF.L.U32 R7, R6, R11.reuse, RZ ;  /* 0x0000000b06077219 */ /* 0x080fe200000006ff */
[----:B------:R1:W-:Y:S01]  /*30b0*/  SYNCS.ARRIVE.TRANS64.RED RZ, [UR5], R5 ;  /* 0x00000005ffff79a7 */ /* 0x0003e20008000405 */
[----:B------:R-:W-:Y:S01]  /*30c0*/  SHF.L.U32 R6, R4, R11, RZ ;  /* 0x0000000b04067219 */ /* 0x000fe200000006ff */
[----:B------:R1:W-:Y:S04]  /*30d0*/  STS [UR37+0x120], R9 ;  /* 0x00012009ff007988 */ /* 0x0003e80008000825 */
[----:B------:R1:W-:Y:S04]  /*30e0*/  STAS [R2.64], R11 ;  /* 0x0000000b02007dbd */ /* 0x0003e8000c0008ff */
[----:B------:R1:W-:Y:S04]  /*30f0*/  ATOMS.OR RZ, [UR4+0x14], R7 ;  /* 0x00001407ffff798c */ /* 0x0003e8000b000004 */
[----:B------:R1:W-:Y:S04]  /*3100*/  ATOMS.OR RZ, [UR4+0x18], R6 ;  /* 0x00001806ffff798c */ /* 0x0003e8000b000004 */
[----:B------:R1:W-:Y:S02]  /*3110*/  ATOMS.XOR RZ, [UR4+0x10], R4 ;  /* 0x00001004ffff798c */ /* 0x0003e4000b800004 */
.L_x_56:
[----:B------:R-:W-:Y:S05]  /*3120*/  BSYNC B0 ;  /* 0x0000000000007941 */ /* 0x000fea0003800000 */
.L_x_55:
[----:B------:R-:W-:Y:S05]  /*3130*/  BRA.U UP0, `(.L_x_61) ;  /* 0x00000001006c7547 */ /* 0x000fea000b800000 */
[----:B------:R-:W-:-:S03]  /*3140*/  UMOV UR5, 0xffffffff ;  /* 0xffffffff00057882 */ /* 0x000fc60000000000 */
[----:B------:R-:W-:Y:S05]  /*3150*/  BRA.DIV UR5, `(.L_x_62) ;  /* 0x0000005a05987947 */ /* 0x000fea000b800000 */
[----:B------:R-:W-:-:S13]  /*3160*/  ELECT P6, URZ, PT ;  /* 0x0000000000ff782f */ /* 0x000fda00038c0000 */
.L_x_160:
[----:B------:R-:W-:Y:S05]  /*3170*/  @!P6 BRA `(.L_x_61) ;  /* 0x00000000005ce947 */ /* 0x000fea0003800000 */
[----:B-1----:R-:W1:Y:S02]  /*3180*/  LDS R3, [UR4+0x10] ;  /* 0x00001004ff037984 */ /* 0x002e640008000800 */
[----:B-1----:R-:W-:-:S04]  /*3190*/  SHF.L.U32 R3, R3, 0x1f, RZ ;  /* 0x0000001f03037819 */ /* 0x002fc800000006ff */
[----:B------:R-:W1:Y:S02]  /*31a0*/  SYNCS.PHASECHK.TRANS64.TRYWAIT P0, [UR4+0x8], R3 ;  /* 0x00000803ff0075a7 */ /* 0x000e640008001104 */
[----:B-1----:R-:W-:Y:S05]  /*31b0*/  @P0 BRA `(.L_x_63) ;  /* 0x0000000000080947 */ /* 0x002fea0003800000 */
[----:B------:R-:W1:Y:S02]  /*31c0*/  SYNCS.PHASECHK.TRANS64.TRYWAIT P0, [UR4+0x8], R3 ;  /* 0x00000803ff0075a7 */ /* 0x000e640008001104 */
[----:B-1----:R-:W-:Y:S05]  /*31d0*/  @!P0 BRA `(.L_x_64) ;  /* 0x0000005800988947 */ /* 0x002fea0003800000 */
.L_x_63:
[----:B------:R-:W2:Y:S01]  /*31e0*/  LDS R5, [UR37+0x120] ;  /* 0x00012025ff057984 */ /* 0x000ea20008000800 */
[----:B-1----:R-:W-:Y:S02]  /*31f0*/  HFMA2 R2, -RZ, RZ, 0, 5.9604644775390625e-08 ;  /* 0x00000001ff027431 */ /* 0x002fe400000001ff */
[----:B------:R-:W-:Y:S01]  /*3200*/  IMAD.MOV.U32 R3, RZ, RZ, 0xffff ;  /* 0x0000ffffff037424 */ /* 0x000fe200078e00ff */
[----:B------:R-:W-:Y:S01]  /*3210*/  UPRMT UR5, UR8, 0x654, UR6 ;  /* 0x0000065408057896 */ /* 0x000fe20008000006 */
[----:B--2---:R-:W-:-:S03]  /*3220*/  IMAD.SHL.U32 R4, R5, 0x20, RZ ;  /* 0x0000002005047824 */ /* 0x004fc600078e00ff */
[-C--:B------:R-:W-:Y:S02]  /*3230*/  SHF.L.U32 R3, R3, R5.reuse, RZ ;  /* 0x0000000503037219 */ /* 0x080fe400000006ff */
[----:B------:R-:W-:Y:S01]  /*3240*/  SHF.L.U32 R5, R2, R5, RZ ;  /* 0x0000000502057219 */ /* 0x000fe200000006ff */
[----:B------:R2:W-:Y:S04]  /*3250*/  STS [UR37+0x120], R4 ;  /* 0x00012004ff007988 */ /* 0x0005e80008000825 */
[----:B------:R2:W-:Y:S04]  /*3260*/  ATOMS.OR RZ, [UR4+0x14], R3 ;  /* 0x00001403ffff798c */ /* 0x0005e8000b000004 */
[----:B------:R2:W-:Y:S01]  /*3270*/  ATOMS.OR RZ, [UR4+0x18], R5 ;  /* 0x00001805ffff798c */ /* 0x0005e2000b000004 */
[----:B------:R-:W-:Y:S03]  /*3280*/  SYNCS.ARRIVE.TRANS64.RED.A1T0 RZ, [UR5], RZ ;  /* 0x000000ffffff79a7 */ /* 0x000fe60008100405 */
[----:B------:R2:W-:Y:S01]  /*3290*/  ATOMS.XOR RZ, [UR4+0x10], R2 ;  /* 0x00001002ffff798c */ /* 0x0005e2000b800004 */
[----:B------:R-:W-:Y:S05]  /*32a0*/  BRA `(.L_x_61) ;  /* 0x0000000000107947 */ /* 0x000fea0003800000 */
.L_x_54:
[----:B------:R-:W-:-:S05]  /*32b0*/  MOV R2, 0xffffffff ;  /* 0xffffffff00027802 */ /* 0x000fca0000000f00 */
[----:B------:R1:W-:Y:S02]  /*32c0*/  STS [UR37+0x120], R2 ;  /* 0x00012002ff007988 */ /* 0x0003e40008000825 */
[----:B-1----:R-:W-:Y:S02]  /*32d0*/  MOV R2, 0x32f0 ;  /* 0x000032f000027802 */ /* 0x002fe40000000f00 */
[----:B-----5:R-:W-:Y:S05]  /*32e0*/  CALL.REL.NOINC `($__internal_1_$__cuda_sm10x_tcgen05_guardrail_trap_phase_invalid_during_alloc) ;  /* 0x00000060006c7944 */ /* 0x020fea0003c00000 */
.L_x_61:
[----:B------:R-:W-:Y:S05]  /*32f0*/  WARPSYNC.ALL ;  /* 0x0000000000007948 */ /* 0x000fea0003800000 */
[----:B------:R-:W3:Y:S01]  /*3300*/  S2UR UR5, SR_CgaCtaId ;  /* 0x00000000000579c3 */ /* 0x000ee20000008800 */
[----:B------:R-:W-:Y:S01]  /*3310*/  UMOV UR4, 0x400 ;  /* 0x0000040000047882 */ /* 0x000fe20000000000 */
[----:B------:R-:W-:-:S06]  /*3320*/  NOP ;  /* 0x0000000000007918 */ /* 0x000fcc0000000000 */
[----:B------:R-:W-:Y:S06]  /*3330*/  BAR.ARV 0x6, 0xa0 ;  /* 0x0182800000007b1d */ /* 0x000fec0000002000 */
[----:B------:R-:W4:Y:S01]  /*3340*/  LDCU UR6, c[0x0][0x38c] ;  /* 0x00007180ff0677ac */ /* 0x000f220008000800 */
[----:B------:R-:W-:Y:S01]  /*3350*/  LOP3.LUT R0, R0, 0xffff, RZ, 0xc0, !PT ;  /* 0x0000ffff00007812 */ /* 0x000fe200078ec0ff */
[----:B-1----:R-:W-:Y:S01]  /*3360*/  IMAD.MOV.U32 R9, RZ, RZ, 0x1 ;  /* 0x00000001ff097424 */ /* 0x002fe200078e00ff */
[----:B------:R-:W-:Y:S01]  /*3370*/  LOP3.LUT R8, R8, 0xffff, RZ, 0xc0, !PT ;  /* 0x0000ffff08087812 */ /* 0x000fe200078ec0ff */
[----:B------:R-:W-:Y:S01]  /*3380*/  UMOV UR18, URZ ;  /* 0x000000ff00127c82 */ /* 0x000fe20008000000 */
[----:B------:R-:W-:Y:S01]  /*3390*/  R2UR UR11, R0 ;  /* 0x00000000000b72ca */ /* 0x000fe200000e0000 */
[----:B------:R-:W-:Y:S01]  /*33a0*/  UMOV UR17, URZ ;  /* 0x000000ff00117c82 */ /* 0x000fe20008000000 */
[----:B------:R-:W-:Y:S01]  /*33b0*/  R2UR UR12, R8 ;  /* 0x00000000080c72ca */ /* 0x000fe200000e0000 */
[----:B------:R-:W-:Y:S01]  /*33c0*/  IMAD.MOV.U32 R8, RZ, RZ, RZ ;  /* 0x000000ffff087224 */ /* 0x000fe200078e00ff */
[----:B------:R-:W-:Y:S01]  /*33d0*/  UMOV UR16, URZ ;  /* 0x000000ff00107c82 */ /* 0x000fe20008000000 */
[----:B---3--:R-:W-:-:S02]  /*33e0*/  ULEA UR5, UR5, UR4, 0x18 ;  /* 0x0000000405057291 */ /* 0x008fc4000f8ec0ff */
[----:B------:R-:W-:Y:S02]  /*33f0*/  UISETP.NE.AND UP2, UPT, UR9, URZ, UPT ;  /* 0x000000ff0900728c */ /* 0x000fe4000bf45270 */
[----:B------:R-:W-:Y:S02]  /*3400*/  UIADD3 UR13, UPT, UPT, UR5, 0x8300, URZ ;  /* 0x00008300050d7890 */ /* 0x000fe4000fffe0ff */
[----:B------:R-:W-:Y:S02]  /*3410*/  UIADD3 UR20, UPT, UPT, UR5, 0x4300, URZ ;  /* 0x0000430005147890 */ /* 0x000fe4000fffe0ff */
[----:B----4-:R-:W-:Y:S01]  /*3420*/  UIADD3 UR6, UPT, UPT, UR6, 0x3f, URZ ;  /* 0x0000003f06067890 */ /* 0x010fe2000fffe0ff */
[----:B--2---:R-:W1:Y:S01]  /*3430*/  LDS R2, [UR5+0x120] ;  /* 0x00012005ff027984 */ /* 0x004e620008000800 */
[----:B------:R-:W-:Y:S02]  /*3440*/  USHF.R.U32.HI UR13, URZ, 0x4, UR13 ;  /* 0x00000004ff0d7899 */ /* 0x000fe4000801160d */
[----:B------:R-:W-:-:S02]  /*3450*/  USHF.R.S32.HI UR4, URZ, 0x1f, UR6 ;  /* 0x0000001fff047899 */ /* 0x000fc40008011406 */
[----:B------:R-:W-:Y:S02]  /*3460*/  USHF.R.U32.HI UR20, URZ, 0x4, UR20 ;  /* 0x00000004ff147899 */ /* 0x000fe40008011614 */
[----:B------:R-:W-:Y:S02]  /*3470*/  ULEA.HI UR4, UR4, UR6, URZ, 0x6 ;  /* 0x0000000604047291 */ /* 0x000fe4000f8f30ff */
[----:B------:R-:W-:Y:S02]  /*3480*/  ULOP3.LUT UR13, UR13, 0x3fff, URZ, 0xc0, !UPT ;  /* 0x00003fff0d0d7892 */ /* 0x000fe4000f8ec0ff */
[----:B------:R-:W-:Y:S01]  /*3490*/  USHF.R.S32.HI UR4, URZ, 0x6, UR4 ;  /* 0x00000006ff047899 */ /* 0x000fe20008011404 */
[----:B------:R-:W-:Y:S01]  /*34a0*/  UMOV UR28, 0x0 ;  /* 0x00000000001c7882 */ /* 0x000fe20000000000 */
[----:B------:R-:W-:Y:S02]  /*34b0*/  UMOV UR29, 0x8208010 ;  /* 0x08208010001d7882 */ /* 0x000fe40000000000 */
[----:B------:R-:W-:-:S02]  /*34c0*/  UISETP.LT.AND UP0, UPT, UR4, 0x1, UPT ;  /* 0x000000010400788c */ /* 0x000fc4000bf01270 */
[----:B------:R-:W-:Y:S02]  /*34d0*/  ULOP3.LUT UR20, UR20, 0x3fff, URZ, 0xc0, !UPT ;  /* 0x00003fff14147892 */ /* 0x000fe4000f8ec0ff */
[----:B------:R-:W-:Y:S02]  /*34e0*/  ULOP3.LUT UR13, UR13, 0x10000, URZ, 0xfc, !UPT ;  /* 0x000100000d0d7892 */ /* 0x000fe4000f8efcff */
[----:B------:R-:W-:Y:S01]  /*34f0*/  USEL UR19, UR4, 0x1, !UP0 ;  /* 0x0000000104137887 */ /* 0x000fe2000c000000 */
[----:B------:R-:W-:Y:S01]  /*3500*/  UMOV UR26, 0x0 ;  /* 0x00000000001a7882 */ /* 0x000fe20000000000 */
[----:B------:R-:W-:Y:S01]  /*3510*/  UMOV UR27, 0x8208010 ;  /* 0x08208010001b7882 */ /* 0x000fe20000000000 */
[----:B------:R-:W-:Y:S01]  /*3520*/  UMOV UR24, 0x0 ;  /* 0x0000000000187882 */ /* 0x000fe20000000000 */
[----:B------:R-:W-:Y:S01]  /*3530*/  UMOV UR25, 0x8208010 ;  /* 0x0820801000197882 */ /* 0x000fe20000000000 */
[----:B------:R-:W-:Y:S01]  /*3540*/  UMOV UR22, 0x0 ;  /* 0x0000000000167882 */ /* 0x000fe20000000000 */
[----:B------:R-:W-:Y:S01]  /*3550*/  UMOV UR23, 0x8208010 ;  /* 0x0820801000177882 */ /* 0x000fe20000000000 */
[----:B-1----:R-:W-:-:S02]  /*3560*/  R2UR UR21, R2 ;  /* 0x00000000021572ca */ /* 0x002fc400000e0000 */
[----:B------:R-:W-:-:S13]  /*3570*/  CS2R R2, SRZ ;  /* 0x0000000000027805 */ /* 0x000fda000001ff00 */
.L_x_72:
[C---:B------:R-:W-:Y:S02]  /*3580*/  LEA R0, R8.reuse, UR5, 0x3 ;  /* 0x0000000508007c11 */ /* 0x040fe4000f8e18ff */
[----:B------:R-:W-:Y:S02]  /*3590*/  SHF.L.U32 R5, R3, 0x1f, RZ ;  /* 0x0000001f03057819 */ /* 0x000fe400000006ff */
[----:B------:R-:W-:Y:S02]  /*35a0*/  LEA R4, R8, UR5, 0x4 ;  /* 0x0000000508047c11 */ /* 0x000fe4000f8e20ff */
[----:B------:R-:W1:Y:S02]  /*35b0*/  SYNCS.PHASECHK.TRANS64.TRYWAIT P0, [R0+URZ+0x70], R5 ;  /* 0x00007005000075a7 */ /* 0x000e6400080011ff */
[----:B-1-34-:R-:W-:Y:S05]  /*35c0*/  @!P0 BRA `(.L_x_65) ;  /* 0x0000005400b48947 */ /* 0x01afea0003800000 */
.L_x_161:
[----:B-1----:R-:W1:Y:S01]  /*35d0*/  LDS.128 R4, [R4+0x100] ;  /* 0x0001000004047984 */ /* 0x002e620000000c00 */
[----:B------:R-:W-:Y:S02]  /*35e0*/  VIADD R0, R0, 0x80 ;  /* 0x0000008000007836 */ /* 0x000fe40000000000 */
[----:B------:R-:W-:Y:S01]  /*35f0*/  VIADD R8, R8, 0x1 ;  /* 0x0000000108087836 */ /* 0x000fe20000000000 */
[----:B------:R-:W-:Y:S01]  /*3600*/  @!PT LDS RZ, [RZ] ;  /* 0x00000000fffff984 */ /* 0x000fe20000000800 */
[----:B------:R-:W-:Y:S01]  /*3610*/  @!PT LDS RZ, [RZ] ;  /* 0x00000000fffff984 */ /* 0x000fe20000000800 */
[----:B------:R-:W-:Y:S01]  /*3620*/  @!PT LDS RZ, [RZ] ;  /* 0x00000000fffff984 */ /* 0x000fe20000000800 */
[----:B------:R-:W-:Y:S01]  /*3630*/  @!PT LDS RZ, [RZ] ;  /* 0x00000000fffff984 */ /* 0x000fe20000000800 */
[----:B------:R2:W-:Y:S06]  /*3640*/  MEMBAR.ALL.CTA ;  /* 0x0000000000007992 */ /* 0x0005ec0000008000 */
[----:B--2---:R-:W2:Y:S01]  /*3650*/  FENCE.VIEW.ASYNC.S ;  /* 0x00000000000073c6 */ /* 0x004ea20000000000 */
[----:B------:R-:W-:-:S04]  /*3660*/  PRMT R0, RZ, 0x654, R0 ;  /* 0x00000654ff007816 */ /* 0x000fc80000000000 */
[----:B--2---:R2:W-:Y:S01]  /*3670*/  SYNCS.ARRIVE.TRANS64.RED.A1T0 RZ, [R0+URZ], RZ ;  /* 0x000000ff00ff79a7 */ /* 0x0045e200081004ff */
[----:B-1----:R-:W-:Y:S01]  /*3680*/  LOP3.LUT P1, RZ, R6, 0x1, RZ, 0xc0, !PT ;  /* 0x0000000106ff7812 */ /* 0x002fe2000782c0ff */
[----:B--2---:R-:W-:-:S12]  /*3690*/  BRA.U UP2, `(.L_x_66) ;  /* 0x0000000502087547 */ /* 0x004fd8000b800000 */
[----:B------:R-:W1:Y:S01]  /*36a0*/  LDCU UR6, c[0x0][0x38c] ;  /* 0x00007180ff0677ac */ /* 0x000e620008000800 */
[----:B------:R-:W-:Y:S02]  /*36b0*/  PLOP3.LUT P2, PT, PT, PT, PT, 0x80, 0x8 ;  /* 0x000000000008781c */ /* 0x000fe40003f4f070 */
[----:B------:R-:W-:Y:S01]  /*36c0*/  SHF.L.U32 R5, R9, 0x1f, RZ ;  /* 0x0000001f09057819 */ /* 0x000fe200000006ff */
[----:B------:R-:W-:Y:S02]  /*36d0*/  ULEA UR7, UR18, UR5, 0x3 ;  /* 0x0000000512077291 */ /* 0x000fe4000f8e18ff */
[----:B------:R-:W-:Y:S02]  /*36e0*/  ULEA UR10, UR18, UR21, 0x6 ;  /* 0x00000015120a7291 */ /* 0x000fe4000f8e30ff */
[----:B-1----:R-:W-:-:S06]  /*36f0*/  UISETP.GE.AND UP0, UPT, UR6, 0x1, UPT ;  /* 0x000000010600788c */ /* 0x002fcc000bf06270 */
[----:B------:R-:W-:-:S05]  /*3700*/  PLOP3.LUT P0, PT, PT, PT, UP0, 0x80, 0x8 ;  /* 0x000000000008781c */ /* 0x000fca0003f0f008 */
[----:B------:R-:W-:-:S08]  /*3710*/  @UP0 ULEA UR6, UR17, UR5, 0x3 ;  /* 0x0000000511060291 */ /* 0x000fd0000f8e18ff */
[----:B------:R-:W-:-:S04]  /*3720*/  @P0 SHF.L.U32 R0, R2, 0x1f, RZ ;  /* 0x0000001f02000819 */ /* 0x000fc800000006ff */
[----:B------:R1:W2:Y:S01]  /*3730*/  @P0 SYNCS.PHASECHK.TRANS64.TRYWAIT P2, [UR6], R0 ;  /* 0x00000000ff0005a7 */ /* 0x0002a20008041106 */
[----:B------:R-:W3:Y:S02]  /*3740*/  SYNCS.PHASECHK.TRANS64.TRYWAIT P0, [UR7+0xb0], R5 ;  /* 0x0000b005ff0075a7 */ /* 0x000ee40008001107 */
[----:B-123--:R-:W-:Y:S05]  /*3750*/  @!P0 BRA `(.L_x_67) ;  /* 0x0000005400648947 */ /* 0x00efea0003800000 */
.L_x_163:
[----:B------:R-:W-:Y:S01]  /*3760*/  UMOV UR15, UR16 ;  /* 0x00000010000f7c82 */ /* 0x000fe20008000000 */
[----:B------:R-:W-:Y:S05]  /*3770*/  BRA.U !UP0, `(.L_x_68) ;  /* 0x0000000108c07547 */ /* 0x000fea000b800000 */
[----:B------:R-:W-:Y:S02]  /*3780*/  UIADD3 UR15, UPT, UPT, UR19, UR16, URZ ;  /* 0x00000010130f7290 */ /* 0x000fe4000fffe0ff */
[----:B------:R-:W-:Y:S01]  /*3790*/  UPLOP3.LUT UP3, UPT, UPT, UPT, UPT, 0x40, 0x4 ;  /* 0x000000000004789c */ /* 0x000fe20003f6e870 */
[----:B------:R-:W-:Y:S01]  /*37a0*/  UMOV UR14, UR4 ;  /* 0x00000004000e7c82 */ /* 0x000fe20008000000 */
[----:B------:R-:W-:-:S09]  /*37b0*/  UMOV UR46, UR17 ;  /* 0x00000011002e7c82 */ /* 0x000fd20008000000 */
.L_x_71:
[----:B--2---:R-:W-:Y:S01]  /*37c0*/  ULEA UR6, UR46, UR5, 0x3 ;  /* 0x000000052e067291 */ /* 0x004fe2000f8e18ff */
[----:B---3--:R-:W-:Y:S11]  /*37d0*/  @P2 BRA `(.L_x_69) ;  /* 0x00000000000c2947 */ /* 0x008ff60003800000 */
[----:B-1----:R-:W-:Y:S04]  /*37e0*/  SHF.L.U32 R5, R2, 0x1f, RZ ;  /* 0x0000001f02057819 */ /* 0x002fe800000006ff */
[----:B------:R-:W1:Y:S02]  /*37f0*/  SYNCS.PHASECHK.TRANS64.TRYWAIT P0, [UR6], R5 ;  /* 0x00000005ff0075a7 */ /* 0x000e640008001106 */
[----:B-1----:R-:W-:Y:S05]  /*3800*/  @!P0 BRA `(.L_x_70) ;  /* 0x0000005400508947 */ /* 0x002fea0003800000 */
.L_x_69:
[----:B------:R-:W-:Y:S01]  /*3810*/  UISETP.NE.AND UP0, UPT, UR14, 0x1, UPT ;  /* 0x000000010e00788c */ /* 0x000fe2000bf05270 */
[----:B------:R-:W-:Y:S01]  /*3820*/  PLOP3.LUT P2, PT, PT, PT, PT, 0x80, 0x8 ;  /* 0x000000000008781c */ /* 0x000fe20003f4f070 */
[----:B------:R-:W-:Y:S02]  /*3830*/  UIADD3 UR17, UPT, UPT, UR46, 0x1, URZ ;  /* 0x000000012e117890 */ /* 0x000fe4000fffe0ff */
[----:B------:R-:W-:Y:S02]  /*3840*/  ULEA UR32, UR46, UR20, 0x9 ;  /* 0x000000142e207291 */ /* 0x000fe4000f8e48ff */
[----:B------:R-:W-:Y:S01]  /*3850*/  UISETP.NE.AND UP1, UPT, UR17, 0x2, UPT ;  /* 0x000000021100788c */ /* 0x000fe2000bf25270 */
[----:B------:R-:W-:Y:S01]  /*3860*/  PLOP3.LUT P0, PT, PT, PT, UP0, 0x80, 0x8 ;  /* 0x000000000008781c */ /* 0x000fe20003f0f008 */
[----:B------:R-:W-:Y:S02]  /*3870*/  UIADD3 UR44, UPT, UPT, UR32, 0x80, URZ ;  /* 0x00000080202c7890 */ /* 0x000fe4000fffe0ff */
[----:B------:R-:W-:Y:S02]  /*3880*/  USEL UR31, URZ, 0x1, UP1 ;  /* 0x00000001ff1f7887 */ /* 0x000fe40008800000 */
[----:B------:R-:W-:Y:S02]  /*3890*/  USEL UR17, UR17, URZ, UP1 ;  /* 0x000000ff11117287 */ /* 0x000fe40008800000 */
[----:B------:R-:W-:Y:S02]  /*38a0*/  UIADD3 UR40, UPT, UPT, UR32, 0x100, URZ ;  /* 0x0000010020287890 */ /* 0x000fe4000fffe0ff */
[----:B------:R-:W-:Y:S01]  /*38b0*/  @UP0 ULEA UR30, UR17, UR5, 0x3 ;  /* 0x00000005111e0291 */ /* 0x000fe2000f8e18ff */
[----:B------:R-:W-:Y:S01]  /*38c0*/  LOP3.LUT R2, R2, UR31, RZ, 0x3c, !PT ;  /* 0x0000001f02027c12 */ /* 0x000fe2000f8e3cff */
[----:B------:R-:W-:Y:S02]  /*38d0*/  UIADD3 UR36, UPT, UPT, UR32, 0x180, URZ ;  /* 0x0000018020247890 */ /* 0x000fe4000fffe0ff */
[----:B------:R-:W-:Y:S01]  /*38e0*/  UIADD3 UR6, UPT, UPT, UR6, 0x10, URZ ;  /* 0x0000001006067890 */ /* 0x000fe2000fffe0ff */
[----:B-1----:R-:W-:Y:S01]  /*38f0*/  @P0 SHF.L.U32 R0, R2, 0x1f, RZ ;  /* 0x0000001f02000819 */ /* 0x002fe200000006ff */
[----:B------:R-:W-:Y:S02]  /*3900*/  UIADD3 UR16, UPT, UPT, UR16, 0x1, URZ ;  /* 0x0000000110107890 */ /* 0x000fe4000fffe0ff */
[----:B------:R-:W-:Y:S01]  /*3910*/  UIADD3 UR14, UPT, UPT, UR14, -0x1, URZ ;  /* 0xffffffff0e0e7890 */ /* 0x000fe2000fffe0ff */
[----:B------:R2:W3:Y:S01]  /*3920*/  @P0 SYNCS.PHASECHK.TRANS64.TRYWAIT P2, [UR30], R0 ;  /* 0x00000000ff0005a7 */ /* 0x0004e2000804111e */
[----:B------:R-:W-:Y:S02]  /*3930*/  ULEA UR30, UR46, UR13, 0x9 ;  /* 0x0000000d2e1e7291 */ /* 0x000fe4000f8e48ff */
[----:B------:R-:W-:Y:S02]  /*3940*/  UISETP.NE.AND UP0, UPT, UR16, UR15, UPT ;  /* 0x0000000f1000728c */ /* 0x000fe4000bf05270 */
[----:B------:R-:W-:Y:S02]  /*3950*/  UIADD3 UR42, UPT, UPT, UR30, 0x2, URZ ;  /* 0x000000021e2a7890 */ /* 0x000fe4000fffe0ff */
[----:B------:R-:W-:Y:S02]  /*3960*/  UIADD3 UR38, UPT, UPT, UR30, 0x4, URZ ;  /* 0x000000041e267890 */ /* 0x000fe4000fffe0ff */
[----:B------:R-:W-:Y:S01]  /*3970*/  UIADD3 UR34, UPT, UPT, UR30, 0x6, URZ ;  /* 0x000000061e227890 */ /* 0x000fe2000fffe0ff */
[----:B------:R-:W-:Y:S01]  /*3980*/  UMOV UR33, 0x40004040 ;  /* 0x4000404000217882 */ /* 0x000fe20000000000 */
[----:B------:R-:W-:Y:S01]  /*3990*/  UMOV UR31, 0x40004040 ;  /* 0x40004040001f7882 */ /* 0x000fe20000000000 */
[----:B------:R-:W-:Y:S01]  /*39a0*/  UMOV UR45, 0x40004040 ;  /* 0x40004040002d7882 */ /* 0x000fe20000000000 */
[----:B------:R2:W-:Y:S01]  /*39b0*/  UTCHMMA.2CTA gdesc[UR32], gdesc[UR30], tmem[UR10], tmem[UR28], idesc[UR29], UP3 ;  /* 0x00ff1c1e200075ea */ /* 0x0005e20009a0000a */
[----:B------:R-:W-:Y:S01]  /*39c0*/  UPLOP3.LUT UP3, UPT, UPT, UPT, UPT, 0x80, 0x8 ;  /* 0x000000000008789c */ /* 0x000fe20003f6f070 */
[----:B------:R-:W-:Y:S01]  /*39d0*/  UMOV UR43, 0x40004040 ;  /* 0x40004040002b7882 */ /* 0x000fe20000000000 */
[----:B------:R-:W-:Y:S01]  /*39e0*/  UMOV UR41, 0x40004040 ;  /* 0x4000404000297882 */ /* 0x000fe20000000000 */
[----:B------:R2:W-:Y:S01]  /*39f0*/  UTCHMMA.2CTA gdesc[UR44], gdesc[UR42], tmem[UR10], tmem[UR26], idesc[UR27], UPT ;  /* 0x00ff1a2a2c0075ea */ /* 0x0005e2000ba0000a */
[----:B------:R-:W-:Y:S01]  /*3a00*/  UMOV UR39, 0x40004040 ;  /* 0x4000404000277882 */ /* 0x000fe20000000000 */
[----:B------:R-:W-:Y:S01]  /*3a10*/  UMOV UR37, 0x40004040 ;  /* 0x4000404000257882 */ /* 0x000fe20000000000 */
[----:B------:R-:W-:Y:S01]  /*3a20*/  UMOV UR35, 0x40004040 ;  /* 0x4000404000237882 */ /* 0x000fe20000000000 */
[----:B------:R2:W-:Y:S01]  /*3a30*/  UTCHMMA.2CTA gdesc[UR40], gdesc[UR38], tmem[UR10], tmem[UR24], idesc[UR25], UPT ;  /* 0x00ff1826280075ea */ /* 0x0005e2000ba0000a */
[----:B------:R2:W-:Y:S01]  /*3a40*/  UTCHMMA.2CTA gdesc[UR36], gdesc[UR34], tmem[UR10], tmem[UR22], idesc[UR23], UPT ;  /* 0x00ff1622240075ea */ /* 0x0005e2000ba0000a */
[----:B------:R2:W-:Y:S01]  /*3a50*/  UTCBAR.2CTA.MULTICAST [UR6], URZ, UR12 ;  /* 0x000000ff060073e9 */ /* 0x0005e2000820080c */
[----:B------:R-:W-:Y:S01]  /*3a60*/  UMOV UR46, UR17 ;  /* 0x00000011002e7c82 */ /* 0x000fe20008000000 */
[----:B------:R-:W-:Y:S05]  /*3a70*/  BRA.U UP0, `(.L_x_71) ;  /* 0xfffffffd00507547 */ /* 0x000fea000b83ffff */
.L_x_68:
[----:B------:R-:W-:Y:S01]  /*3a80*/  UIADD3 UR7, UPT, UPT, UR7, 0x90, URZ ;  /* 0x0000009007077890 */ /* 0x000fe2000fffe0ff */
[----:B------:R-:W-:-:S08]  /*3a90*/  UMOV UR16, UR15 ;  /* 0x0000000f00107c82 */ /* 0x000fd00008000000 */
[----:B------:R4:W-:Y:S01]  /*3aa0*/  UTCBAR.2CTA.MULTICAST [UR7], URZ, UR11 ;  /* 0x000000ff070073e9 */ /* 0x0009e2000820080b */
[----:B------:R-:W-:Y:S02]  /*3ab0*/  NOP ;  /* 0x0000000000007918 */ /* 0x000fe40000000000 */
.L_x_66:
[----:B------:R-:W-:Y:S01]  /*3ac0*/  UIADD3 UR18, UPT, UPT, UR18, 0x1, URZ ;  /* 0x0000000112127890 */ /* 0x000fe2000fffe0ff */
[----:B------:R-:W-:-:S03]  /*3ad0*/  ISETP.NE.AND P0, PT, R8, 0x2, PT ;  /* 0x000000020800780c */ /* 0x000fc60003f05270 */
[----:B------:R-:W-:Y:S01]  /*3ae0*/  UISETP.NE.AND UP0, UPT, UR18, 0x4, UPT ;  /* 0x000000041200788c */ /* 0x000fe2000bf05270 */
[----:B-12---:R-:W-:Y:S02]  /*3af0*/  SEL R0, RZ, 0x1, P0 ;  /* 0x00000001ff007807 */ /* 0x006fe40000000000 */
[----:B------:R-:W-:Y:S01]  /*3b00*/  SEL R8, R8, RZ, P0 ;  /* 0x000000ff08087207 */ /* 0x000fe20000000000 */
[----:B------:R-:W-:Y:S01]  /*3b10*/  USEL UR6, URZ, 0x1, UP0 ;  /* 0x00000001ff067887 */ /* 0x000fe20008000000 */
[----:B------:R-:W-:Y:S01]  /*3b20*/  LOP3.LUT R3, R3, R0, RZ, 0x3c, !PT ;  /* 0x0000000003037212 */ /* 0x000fe200078e3cff */
[----:B------:R-:W-:-:S04]  /*3b30*/  USEL UR18, UR18, URZ, UP0 ;  /* 0x000000ff12127287 */ /* 0x000fc80008000000 */
[----:B------:R-:W-:Y:S01]  /*3b40*/  LOP3.LUT R9, R9, UR6, RZ, 0x3c, !PT ;  /* 0x0000000609097c12 */ /* 0x000fe2000f8e3cff */
[----:B------:R-:W-:Y:S07]  /*3b50*/  @P1 BRA `(.L_x_72) ;  /* 0xfffffff800881947 */ /* 0x000fee000383ffff */
[----:B------:R-:W1:Y:S01]  /*3b60*/  S2UR UR4, SR_CgaCtaId ;  /* 0x00000000000479c3 */ /* 0x000e620000008800 */
[----:B------:R-:W-:Y:S01]  /*3b70*/  ELECT P0, URZ, PT ;  /* 0x0000000000ff782f */ /* 0x000fe20003800000 */
[----:B------:R-:W-:Y:S01]  /*3b80*/  HFMA2 R0, -RZ, RZ, 0, 5.9604644775390625e-08 ;  /* 0x00000001ff007431 */ /* 0x000fe200000001ff */
[----:B------:R-:W-:-:S05]  /*3b90*/  UMOV UR6, 0x40 ;  /* 0x0000004000067882 */ /* 0x000fca0000000000 */
[----:B------:R-:W-:Y:S01]  /*3ba0*/  UVIRTCOUNT.DEALLOC.SMPOOL 0x80 ;  /* 0x000000800000784c */ /* 0x000fe20000000000 */
[----:B------:R-:W-:Y:S02]  /*3bb0*/  UISETP.NE.AND UP0, UPT, UR9, URZ, UPT ;  /* 0x000000ff0900728c */ /* 0x000fe4000bf05270 */
[----:B-1----:R-:W-:-:S09]  /*3bc0*/  ULEA UR4, UR4, UR6, 0x18 ;  /* 0x0000000604047291 */ /* 0x002fd2000f8ec0ff */
[----:B------:R1:W-:Y:S01]  /*3bd0*/  @P0 STS.U8 [UR4+0x1c], R0 ;  /* 0x00001c00ff000988 */ /* 0x0003e20008000004 */
[----:B------:R-:W-:Y:S05]  /*3be0*/  BRA.U UP0, `(.L_x_73) ;  /* 0x0000000100a07547 */ /* 0x000fea000b800000 */
[----:B------:R-:W-:Y:S01]  /*3bf0*/  UIADD3 UR6, UPT, UPT, UR5, 0xb0, URZ ;  /* 0x000000b005067890 */ /* 0x000fe2000fffe0ff */
[----:B------:R-:W-:-:S03]  /*3c00*/  SHF.L.U32 R3, R9, 0x1f, RZ ;  /* 0x0000001f09037819 */ /* 0x000fc600000006ff */
[----:B----4-:R-:W-:-:S09]  /*3c10*/  ULEA UR7, UR18, UR6, 0x3 ;  /* 0x0000000612077291 */ /* 0x010fd2000f8e18ff */
[----:B------:R-:W2:Y:S02]  /*3c20*/  SYNCS.PHASECHK.TRANS64.TRYWAIT P0, [UR7], R3 ;  /* 0x00000003ff0075a7 */ /* 0x000ea40008001107 */
[----:B--2---:R-:W-:Y:S05]  /*3c30*/  @!P0 BRA `(.L_x_74) ;  /* 0x00000050005c8947 */ /* 0x004fea0003800000 */
.L_x_166:
[----:B------:R-:W-:-:S04]  /*3c40*/  UIADD3 UR9, UPT, UPT, UR18, 0x1, URZ ;  /* 0x0000000112097890 */ /* 0x000fc8000fffe0ff */
[----:B------:R-:W-:-:S04]  /*3c50*/  UISETP.NE.AND UP1, UPT, UR9, 0x4, UPT ;  /* 0x000000040900788c */ /* 0x000fc8000bf25270 */
[----:B------:R-:W-:Y:S02]  /*3c60*/  USEL UR10, URZ, 0x1, UP1 ;  /* 0x00000001ff0a7887 */ /* 0x000fe40008800000 */
[----:B------:R-:W-:-:S04]  /*3c70*/  USEL UR9, UR9, URZ, UP1 ;  /* 0x000000ff09097287 */ /* 0x000fc80008800000 */
[----:B------:R-:W-:Y:S01]  /*3c80*/  ULEA UR7, UR9, UR6, 0x3 ;  /* 0x0000000609077291 */ /* 0x000fe2000f8e18ff */
[----:B------:R-:W-:-:S04]  /*3c90*/  LOP3.LUT R2, R9, UR10, RZ, 0x3c, !PT ;  /* 0x0000000a09027c12 */ /* 0x000fc8000f8e3cff */
[----:B-1----:R-:W-:-:S04]  /*3ca0*/  SHF.L.U32 R3, R2, 0x1f, RZ ;  /* 0x0000001f02037819 */ /* 0x002fc800000006ff */
[----:B------:R-:W1:Y:S02]  /*3cb0*/  SYNCS.PHASECHK.TRANS64.TRYWAIT P0, [UR7], R3 ;  /* 0x00000003ff0075a7 */ /* 0x000e640008001107 */
[----:B-1----:R-:W-:Y:S05]  /*3cc0*/  @!P0 BRA `(.L_x_75) ;  /* 0x0000005000508947 */ /* 0x002fea0003800000 */
.L_x_168:
        /* <DEDUP_REMOVED lines=9> */
.L_x_170:
[----:B------:R-:W-:-:S04]  /*3d60*/  UIADD3 UR9, UPT, UPT, UR9, 0x1, URZ ;  /* 0x0000000109097890 */ /* 0x000fc8000fffe0ff */
[----:B------:R-:W-:-:S04]  /*3d70*/  UISETP.NE.AND UP1, UPT, UR9, 0x4, UPT ;  /* 0x000000040900788c */ /* 0x000fc8000bf25270 */
[----:B------:R-:W-:Y:S02]  /*3d80*/  USEL UR7, URZ, 0x1, UP1 ;  /* 0x00000001ff077887 */ /* 0x000fe40008800000 */
[----:B------:R-:W-:-:S04]  /*3d90*/  USEL UR9, UR9, URZ, UP1 ;  /* 0x000000ff09097287 */ /* 0x000fc80008800000 */
[----:B------:R-:W-:Y:S01]  /*3da0*/  ULEA UR9, UR9, UR6, 0x3 ;  /* 0x0000000609097291 */ /* 0x000fe2000f8e18ff */
[----:B-1----:R-:W-:-:S04]  /*3db0*/  LOP3.LUT R3, R2, UR7, RZ, 0x3c, !PT ;  /* 0x0000000702037c12 */ /* 0x002fc8000f8e3cff */
[----:B------:R-:W-:Y:S01]  /*3dc0*/  SHF.L.U32 R3, R3, 0x1f, RZ ;  /* 0x0000001f03037819 */ /* 0x000fe200000006ff */
[----:B------:R-:W-:-:S04]  /*3dd0*/  IMAD.U32 R0, RZ, RZ, UR9 ;  /* 0x00000009ff007e24 */ /* 0x000fc8000f8e00ff */
[----:B------:R1:W2:Y:S03]  /*3de0*/  SYNCS.PHASECHK.TRANS64.TRYWAIT P0, [R0+URZ], R3 ;  /* 0x00000003000075a7 */ /* 0x0002a600080011ff */
[----:B--2---:R-:W-:Y:S05]  /*3df0*/  @!P0 NANOSLEEP.SYNCS 0x989680 ;  /* 0x009896800000895d */ /* 0x004fea0003900000 */
[----:B------:R-:W2:Y:S02]  /*3e00*/  @!P0 SYNCS.PHASECHK.TRANS64 P0, [R0+URZ], R3 ;  /* 0x00000003000085a7 */ /* 0x000ea400080010ff */
[----:B--2---:R-:W-:Y:S05]  /*3e10*/  @P0 BRA `(.L_x_77) ;  /* 0x0000000000200947 */ /* 0x004fea0003800000 */
.L_x_78:
[----:B--2---:R2:W4:Y:S02]  /*3e20*/  SYNCS.PHASECHK.TRANS64.TRYWAIT P0, [R0+URZ], R3 ;  /* 0x00000003000075a7 */ /* 0x00452400080011ff */
[----:B----4-:R-:W-:Y:S05]  /*3e30*/  @!P0 NANOSLEEP.SYNCS 0x989680 ;  /* 0x009896800000895d */ /* 0x010fea0003900000 */
[----:B------:R-:W4:Y:S02]  /*3e40*/  @!P0 SYNCS.PHASECHK.TRANS64 P0, [R0+URZ], R3 ;  /* 0x00000003000085a7 */ /* 0x000f2400080010ff */
[----:B----4-:R-:W-:Y:S05]  /*3e50*/  @!P0 BRA `(.L_x_78) ;  /* 0xfffffffc00f08947 */ /* 0x010fea000383ffff */
[----:B------:R-:W-:Y:S05]  /*3e60*/  BRA `(.L_x_77) ;  /* 0x00000000000c7947 */ /* 0x000fea0003800000 */
.L_x_73:
[----:B------:R-:W-:-:S04]  /*3e70*/  UIADD3 UR6, UPT, UPT, UR5, 0xf0, URZ ;  /* 0x000000f005067890 */ /* 0x000fc8000fffe0ff */
[----:B------:R-:W-:-:S09]  /*3e80*/  UPRMT UR6, UR8, 0x654, UR6 ;  /* 0x0000065408067896 */ /* 0x000fd20008000006 */
[----:B------:R-:W-:Y:S03]  /*3e90*/  SYNCS.ARRIVE.TRANS64.RED.A1T0 RZ, [UR6], RZ ;  /* 0x000000ffffff79a7 */ /* 0x000fe60008100406 */
.L_x_77:
[----:B-12---:R-:W-:Y:S01]  /*3ea0*/  SHF.L.U32 R3, RZ, 0x1f, RZ ;  /* 0x0000001fff037819 */ /* 0x006fe200000006ff */
[----:B------:R-:W-:Y:S01]  /*3eb0*/  UIADD3 UR6, UPT, UPT, UR5, 0xf0, URZ ;  /* 0x000000f005067890 */ /* 0x000fe2000fffe0ff */
[----:B------:R-:W-:Y:S02]  /*3ec0*/  PLOP3.LUT P0, PT, PT, PT, UP0, 0x80, 0x8 ;  /* 0x000000000008781c */ /* 0x000fe40003f0f008 */
[----:B------:R-:W1:Y:S02]  /*3ed0*/  SYNCS.PHASECHK.TRANS64.TRYWAIT P1, [UR5+0xf0], R3 ;  /* 0x0000f003ff0075a7 */ /* 0x000e640008021105 */
[----:B-1----:R-:W-:Y:S09]  /*3ee0*/  @!P1 BRA `(.L_x_79) ;  /* 0x0000004c00f89947 */ /* 0x002ff20003800000 */
.L_x_172:
[----:B------:R-:W-:Y:S01]  /*3ef0*/  @!UP0 UPRMT UR6, UR8, 0x654, UR6 ;  /* 0x0000065408068896 */ /* 0x000fe20008000006 */
[----:B------:R-:W-:Y:S02]  /*3f00*/  UMOV UR5, 0x1 ;  /* 0x0000000100057882 */ /* 0x000fe40000000000 */
[----:B------:R-:W-:-:S06]  /*3f10*/  UMOV UR8, 0xffff ;  /* 0x0000ffff00087882 */ /* 0x000fcc0000000000 */
[----:B------:R-:W-:Y:S01]  /*3f20*/  @!P0 SYNCS.ARRIVE.TRANS64.RED.A1T0 RZ, [UR6], RZ ;  /* 0x000000ffffff89a7 */ /* 0x000fe20008100406 */
[----:B------:R-:W-:Y:S01]  /*3f30*/  NOP ;  /* 0x0000000000007918 */ /* 0x000fe20000000000 */
[----:B-1----:R-:W1:Y:S01]  /*3f40*/  LDS R0, [UR4+0x14] ;  /* 0x00001404ff007984 */ /* 0x002e620008000800 */
[----:B------:R-:W-:-:S04]  /*3f50*/  ULOP3.LUT UR6, UR21, 0xffff, URZ, 0xc0, !UPT ;  /* 0x0000ffff15067892 */ /* 0x000fc8000f8ec0ff */
[----:B------:R-:W-:-:S04]  /*3f60*/  USHF.R.U32.HI UR6, URZ, 0x5, UR6 ;  /* 0x00000005ff067899 */ /* 0x000fc80008011606 */
[----:B------:R-:W-:Y:S02]  /*3f70*/  USHF.L.U32 UR8, UR8, UR6, URZ ;  /* 0x0000000608087299 */ /* 0x000fe400080006ff */
[----:B------:R-:W-:-:S04]  /*3f80*/  USHF.L.U32 UR5, UR5, UR6, URZ ;  /* 0x0000000605057299 */ /* 0x000fc800080006ff */
[----:B-1----:R-:W-:-:S04]  /*3f90*/  LOP3.LUT R0, R0, UR8, RZ, 0xc0, !PT ;  /* 0x0000000800007c12 */ /* 0x002fc8000f8ec0ff */
[----:B------:R-:W-:-:S13]  /*3fa0*/  ISETP.NE.AND P0, PT, R0, UR8, PT ;  /* 0x0000000800007c0c */ /* 0x000fda000bf05270 */
[----:B------:R-:W-:Y:S05]  /*3fb0*/  @P0 BRA `(.L_x_80) ;  /* 0x0000000000580947 */ /* 0x000fea0003800000 */
[----:B------:R-:W1:Y:S02]  /*3fc0*/  LDS R0, [UR4+0x18] ;  /* 0x00001804ff007984 */ /* 0x000e640008000800 */
[----:B-1----:R-:W-:-:S04]  /*3fd0*/  LOP3.LUT R0, R0, UR5, RZ, 0xc0, !PT ;  /* 0x0000000500007c12 */ /* 0x002fc8000f8ec0ff */
[----:B------:R-:W-:-:S13]  /*3fe0*/  ISETP.NE.AND P0, PT, R0, UR5, PT ;  /* 0x0000000500007c0c */ /* 0x000fda000bf05270 */
[----:B------:R-:W-:Y:S05]  /*3ff0*/  @P0 BRA `(.L_x_81) ;  /* 0x00000000003c0947 */ /* 0x000fea0003800000 */
[----:B------:R-:W1:Y:S01]  /*4000*/  S2R R2, SR_LANEID ;  /* 0x0000000000027919 */ /* 0x000e620000000000 */
[----:B------:R-:W-:Y:S01]  /*4010*/  ULOP3.LUT UR8, URZ, UR8, URZ, 0x33, !UPT ;  /* 0x00000008ff087292 */ /* 0x000fe2000f8e33ff */
[----:B------:R-:W-:Y:S01]  /*4020*/  LOP3.LUT R4, RZ, UR5, RZ, 0x33, !PT ;  /* 0x00000005ff047c12 */ /* 0x000fe2000f8e33ff */
[----:B----4-:R-:W-:Y:S02]  /*4030*/  VOTEU.ANY UR7, UPT, PT ;  /* 0x0000000000077886 */ /* 0x010fe400038e0100 */
[----:B------:R-:W-:Y:S01]  /*4040*/  UFLO.U32 UR7, UR7 ;  /* 0x00000007000772bd */ /* 0x000fe200080e0000 */
[----:B------:R-:W2:Y:S01]  /*4050*/  REDUX UR5, R4 ;  /* 0x00000000040573c4 */ /* 0x000ea20000000000 */
[----:B------:R-:W-:-:S06]  /*4060*/  IMAD.U32 R0, RZ, RZ, UR8 ;  /* 0x00000008ff007e24 */ /* 0x000fcc000f8e00ff */
[----:B------:R4:W-:Y:S01]  /*4070*/  UTCATOMSWS.AND URZ, UR8 ;  /* 0x0000000800ff79e3 */ /* 0x0009e20008000000 */
[----:B------:R-:W3:Y:S01]  /*4080*/  REDUX UR6, R0 ;  /* 0x00000000000673c4 */ /* 0x000ee20000000000 */
[----:B-1----:R-:W-:Y:S01]  /*4090*/  ISETP.EQ.U32.AND P0, PT, R2, UR7, PT ;  /* 0x0000000702007c0c */ /* 0x002fe2000bf02070 */
[----:B--2---:R-:W-:Y:S01]  /*40a0*/  IMAD.U32 R2, RZ, RZ, UR5 ;  /* 0x00000005ff027e24 */ /* 0x004fe2000f8e00ff */
[----:B---3--:R-:W-:-:S11]  /*40b0*/  MOV R3, UR6 ;  /* 0x0000000600037c02 */ /* 0x008fd60008000f00 */
[----:B------:R4:W-:Y:S04]  /*40c0*/  @P0 ATOMS.AND RZ, [UR4+0x14], R3 ;  /* 0x00001403ffff098c */ /* 0x0009e8000a800004 */
[----:B------:R4:W-:Y:S01]  /*40d0*/  @P0 ATOMS.AND RZ, [UR4+0x18], R2 ;  /* 0x00001802ffff098c */ /* 0x0009e2000a800004 */
[----:B------:R-:W-:Y:S05]  /*40e0*/  BRA `(.L_x_82) ;  /* 0x0000000000147947 */ /* 0x000fea0003800000 */
.L_x_81:
[----:B------:R-:W-:Y:S02]  /*40f0*/  MOV R2, 0x4110 ;  /* 0x0000411000027802 */ /* 0x000fe40000000f00 */
[----:B---345:R-:W-:Y:S05]  /*4100*/  CALL.REL.NOINC `($__internal_0_$__cuda_sm10x_tcgen05_guardrail_trap_col_being_dealloced_not_returned_by_alloc) ;  /* 0x0000005000d87944 */ /* 0x038fea0003c00000 */
[----:B------:R-:W-:Y:S05]  /*4110*/  BRA `(.L_x_82) ;  /* 0x0000000000087947 */ /* 0x000fea0003800000 */
.L_x_80:
[----:B------:R-:W-:Y:S02]  /*4120*/  MOV R2, 0x4140 ;  /* 0x0000414000027802 */ /* 0x000fe40000000f00 */
[----:B---345:R-:W-:Y:S05]  /*4130*/  CALL.REL.NOINC `($__internal_2_$__cuda_sm10x_tcgen05_guardrail_trap_unallocated_columns_being_dealloced) ;  /* 0x0000005000e47944 */ /* 0x038fea0003c00000 */
.L_x_82:
[----:B------:R-:W-:Y:S01]  /*4140*/  NOP ;  /* 0x0000000000007918 */ /* 0x000fe20000000000 */
[----:B----4-:R-:W-:Y:S05]  /*4150*/  EXIT ;  /* 0x000000000000794d */ /* 0x010fea0003800000 */
.L_x_53:
[----:B------:R-:W-:-:S09]  /*4160*/  UISETP.NE.OR UP4, UPT, UR10, 0x3, !UP4 ;  /* 0x000000030a00788c */ /* 0x000fd2000e785670 */
[----:B------:R-:W-:Y:S05]  /*4170*/  BRA.U UP4, `(.L_x_83) ;  /* 0x00000011046c7547 */ /* 0x000fea000b800000 */
[----:B------:R-:W1:Y:S01]  /*4180*/  LDC R0, c[0x0][0xb30] ;  /* 0x0002cc00ff007b82 */ /* 0x000e620000000800 */
[----:B------:R-:W-:Y:S01]  /*4190*/  UMOV UR4, 0x400 ;  /* 0x0000040000047882 */ /* 0x000fe20000000000 */
[----:B------:R-:W-:Y:S01]  /*41a0*/  HFMA2 R34, -RZ, RZ, 0, 0 ;  /* 0x00000000ff227431 */ /* 0x000fe200000001ff */
[----:B------:R-:W-:Y:S01]  /*41b0*/  ULEA UR4, UR37, UR4, 0x18 ;  /* 0x0000000425047291 */ /* 0x000fe2000f8ec0ff */
[----:B------:R-:W-:Y:S01]  /*41c0*/  IMAD.MOV.U32 R37, RZ, RZ, 0x1 ;  /* 0x00000001ff257424 */ /* 0x000fe200078e00ff */
[----:B------:R-:W-:Y:S01]  /*41d0*/  MOV R27, 0x1000 ;  /* 0x00001000001b7802 */ /* 0x000fe20000000f00 */
[----:B------:R-:W-:Y:S01]  /*41e0*/  IMAD.MOV.U32 R36, RZ, RZ, RZ ;  /* 0x000000ffff247224 */ /* 0x000fe200078e00ff */
[----:B------:R-:W-:Y:S01]  /*41f0*/  UIADD3 UR5, UPT, UPT, UR4, 0x38, URZ ;  /* 0x0000003804057890 */ /* 0x000fe2000fffe0ff */
[----:B------:R-:W2:Y:S01]  /*4200*/  LDC R25, c[0x0][0x370] ;  /* 0x0000dc00ff197b82 */ /* 0x000ea20000000800 */
[----:B------:R-:W-:Y:S02]  /*4210*/  UPLOP3.LUT UP0, UPT, UPT, UPT, UPT, 0x40, 0x4 ;  /* 0x000000000004789c */ /* 0x000fe40003f0e870 */
[----:B------:R-:W-:-:S02]  /*4220*/  UIADD3 UR41, UPT, UPT, UR4, 0x20, URZ ;  /* 0x0000002004297890 */ /* 0x000fc4000fffe0ff */
[----:B------:R-:W-:Y:S02]  /*4230*/  UIADD3 UR33, UPT, UPT, UR4, 0x28, URZ ;  /* 0x0000002804217890 */ /* 0x000fe4000fffe0ff */
[----:B------:R-:W-:Y:S01]  /*4240*/  UIADD3 UR25, UPT, UPT, UR4, 0x30, URZ ;  /* 0x0000003004197890 */ /* 0x000fe2000fffe0ff */
[----:B------:R-:W3:Y:S01]  /*4250*/  LDC R2, c[0x0][0xb0c] ;  /* 0x0002c300ff027b82 */ /* 0x000ee20000000800 */
[----:B------:R-:W-:-:S07]  /*4260*/  UPRMT UR5, UR37, 0x654, UR5 ;  /* 0x0000065425057896 */ /* 0x000fce0008000005 */
[----:B------:R-:W4:Y:S01]  /*4270*/  LDC R24, c[0x0][0xb20] ;  /* 0x0002c800ff187b82 */ /* 0x000f220000000800 */
[----:B-1----:R-:W-:-:S07]  /*4280*/  ISETP.NE.AND P1, PT, R0, 0x1, PT ;  /* 0x000000010000780c */ /* 0x002fce0003f25270 */
[----:B------:R-:W1:Y:S08]  /*4290*/  LDC.64 R38, c[0x0][0x348] ;  /* 0x0000d200ff267b82 */ /* 0x000e700000000a00 */
[----:B------:R-:W1:Y:S08]  /*42a0*/  LDC.64 R16, c[0x0][0x888] ;  /* 0x00022200ff107b82 */ /* 0x000e700000000a00 */
[----:B------:R-:W1:Y:S08]  /*42b0*/  LDC.64 R22, c[0x0][0xb10] ;  /* 0x0002c400ff167b82 */ /* 0x000e700000000a00 */
[----:B------:R-:W1:Y:S08]  /*42c0*/  LDC.64 R6, c[0x0][0xb18] ;  /* 0x0002c600ff067b82 */ /* 0x000e700000000a00 */
[----:B------:R-:W1:Y:S08]  /*42d0*/  LDC.64 R4, c[0x0][0xb28] ;  /* 0x0002ca00ff047b82 */ /* 0x000e700000000a00 */
[----:B------:R-:W1:Y:S08]  /*42e0*/  LDC.64 R18, c[0x0][0x890] ;  /* 0x00022400ff127b82 */ /* 0x000e700000000a00 */
[----:B--2345:R-:W1:Y:S02]  /*42f0*/  LDC R32, c[0x0][0x374] ;  /* 0x0000dd00ff207b82 */ /* 0x03ce640000000800 */
.L_x_94:
[----:B------:R-:W-:Y:S02]  /*4300*/  LEA R0, R36, UR4, 0x3 ;  /* 0x0000000424007c11 */ /* 0x000fe4000f8e18ff */
[----:B------:R-:W-:Y:S02]  /*4310*/  SHF.L.U32 R3, R34, 0x1f, RZ ;  /* 0x0000001f22037819 */ /* 0x000fe400000006ff */
[----:B------:R-:W-:Y:S02]  /*4320*/  LEA R28, R36, UR4, 0x4 ;  /* 0x00000004241c7c11 */ /* 0x000fe4000f8e20ff */
[----:B--2---:R-:W2:Y:S02]  /*4330*/  SYNCS.PHASECHK.TRANS64.TRYWAIT P0, [R0+URZ+0x70], R3 ;  /* 0x00007003000075a7 */ /* 0x004ea400080011ff */
[----:B--2---:R-:W-:Y:S05]  /*4340*/  @!P0 BRA `(.L_x_84) ;  /* 0x0000004800f88947 */ /* 0x004fea0003800000 */
.L_x_173:
[----:B------:R-:W-:Y:S01]  /*4350*/  ISETP.GE.AND P0, PT, R26, 0x1, PT ;  /* 0x000000011a00780c */ /* 0x000fe20003f06270 */
[----:B------:R-:W3:Y:S01]  /*4360*/  LDS.128 R28, [R28+0x100] ;  /* 0x000100001c1c7984 */ /* 0x000ee20000000c00 */
[----:B--2---:R-:W-:Y:S01]  /*4370*/  VIADD R0, R0, 0x80 ;  /* 0x0000008000007836 */ /* 0x004fe20000000000 */
[----:B------:R-:W-:Y:S01]  /*4380*/  @!PT LDS RZ, [RZ] ;  /* 0x00000000fffff984 */ /* 0x000fe20000000800 */
[----:B------:R-:W-:Y:S01]  /*4390*/  @!PT LDS RZ, [RZ] ;  /* 0x00000000fffff984 */ /* 0x000fe20000000800 */
[----:B------:R-:W-:Y:S01]  /*43a0*/  @!PT LDS RZ, [RZ] ;  /* 0x00000000fffff984 */ /* 0x000fe20000000800 */
[----:B------:R-:W-:Y:S01]  /*43b0*/  @!PT LDS RZ, [RZ] ;  /* 0x00000000fffff984 */ /* 0x000fe20000000800 */
[----:B------:R2:W-:Y:S06]  /*43c0*/  MEMBAR.ALL.CTA ;  /* 0x0000000000007992 */ /* 0x0005ec0000008000 */
[----:B--2---:R-:W2:Y:S01]  /*43d0*/  FENCE.VIEW.ASYNC.S ;  /* 0x00000000000073c6 */ /* 0x004ea20000000000 */
[----:B------:R-:W-:Y:S04]  /*43e0*/  PRMT R0, RZ, 0x654, R0 ;  /* 0x00000654ff007816 */ /* 0x000fe80000000000 */
[----:B--2---:R2:W-:Y:S01]  /*43f0*/  SYNCS.ARRIVE.TRANS64.RED.A1T0 RZ, [R0+URZ], RZ ;  /* 0x000000ff00ff79a7 */ /* 0x0045e200081004ff */
[----:B---3--:R-:W-:Y:S11]  /*4400*/  LOP3.LUT P3, RZ, R30, 0x1, RZ, 0xc0, !PT ;  /* 0x000000011eff7812 */ /* 0x008ff6000786c0ff */
[----:B------:R-:W-:Y:S02]  /*4410*/  @!UPT UIADD3 URZ, UPT, UPT, URZ, URZ, URZ ;  /* 0x000000fffffff290 */ /* 0x000fe4000fffe0ff */
[----:B------:R-:W-:Y:S02]  /*4420*/  @P3 MOV R13, R28 ;  /* 0x0000001c000d3202 */ /* 0x000fe40000000f00 */
[----:B------:R-:W-:Y:S01]  /*4430*/  @P3 LOP3.LUT R8, R29, 0xffff, RZ, 0xc0, !PT ;  /* 0x0000ffff1d083812 */ /* 0x000fe200078ec0ff */
[----:B--2---:R-:W-:Y:S06]  /*4440*/  @!P0 BRA `(.L_x_85) ;  /* 0x0000000000a48947 */ /* 0x004fec0003800000 */
[----:B-1----:R-:W-:Y:S01]  /*4450*/  IMAD.HI.U32 R41, R32, R7, RZ ;  /* 0x0000000720297227 */ /* 0x002fe200078e00ff */
[----:B------:R-:W-:Y:S02]  /*4460*/  ISETP.NE.AND P0, PT, R6, 0x1, PT ;  /* 0x000000010600780c */ /* 0x000fe40003f05270 */
[----:B------:R-:W-:Y:S01]  /*4470*/  ISETP.NE.AND P2, PT, R26, 0x1, PT ;  /* 0x000000011a00780c */ /* 0x000fe20003f45270 */
[----:B------:R-:W-:Y:S01]  /*4480*/  IMAD.HI.U32 R40, R25, R22, RZ ;  /* 0x0000001619287227 */ /* 0x000fe200078e00ff */
[----:B------:R-:W-:Y:S02]  /*4490*/  SHF.R.U32.HI R41, RZ, R24, R41 ;  /* 0x00000018ff297219 */ /* 0x000fe40000011629 */
[----:B------:R-:W-:Y:S01]  /*44a0*/  ISETP.NE.AND P4, PT, R2, 0x1, PT ;  /* 0x000000010200780c */ /* 0x000fe20003f85270 */
[----:B------:R-:W-:Y:S01]  /*44b0*/  IMAD.HI.U32 R42, R13, R22, RZ ;  /* 0x000000160d2a7227 */ /* 0x000fe200078e00ff */
[----:B------:R-:W-:Y:S02]  /*44c0*/  SHF.R.U32.HI R40, RZ, R23, R40 ;  /* 0x00000017ff287219 */ /* 0x000fe40000011628 */
[----:B------:R-:W-:Y:S01]  /*44d0*/  SEL R3, R32, R41, !P0 ;  /* 0x0000002920037207 */ /* 0x000fe20004000000 */
[C---:B------:R-:W-:Y:S01]  /*44e0*/  IMAD.HI.U32 R41, R8.reuse, R7, RZ ;  /* 0x0000000708297227 */ /* 0x040fe200078e00ff */
[----:B------:R-:W-:Y:S02]  /*44f0*/  SEL R11, R25, R40, !P4 ;  /* 0x00000028190b7207 */ /* 0x000fe40006000000 */
[----:B------:R-:W-:Y:S01]  /*4500*/  SHF.R.U32.HI R42, RZ, R23, R42 ;  /* 0x00000017ff2a7219 */ /* 0x000fe2000001162a */
[----:B------:R-:W-:Y:S01]  /*4510*/  IMAD.HI.U32 R44, R3, R4, RZ ;  /* 0x00000004032c7227 */ /* 0x000fe200078e00ff */
[----:B------:R-:W-:Y:S03]  /*4520*/  SHF.R.U32.HI R41, RZ, R24, R41 ;  /* 0x00000018ff297219 */ /* 0x000fe60000011629 */
[----:B------:R-:W-:Y:S01]  /*4530*/  IMAD.HI.U32 R40, R11, R4, RZ ;  /* 0x000000040b287227 */ /* 0x000fe200078e00ff */
[----:B------:R-:W-:Y:S02]  /*4540*/  @P2 SHF.R.U32.HI R3, RZ, R5, R44 ;  /* 0x00000005ff032219 */ /* 0x000fe4000001162c */
[----:B------:R-:W-:Y:S02]  /*4550*/  SEL R9, R8, R41, !P0 ;  /* 0x0000002908097207 */ /* 0x000fe40004000000 */
[----:B------:R-:W-:Y:S01]  /*4560*/  @P2 SHF.R.U32.HI R11, RZ, R5, R40 ;  /* 0x00000005ff0b2219 */ /* 0x000fe20000011628 */
[C---:B------:R-:W-:Y:S01]  /*4570*/  IMAD R10, R26.reuse, R3, RZ ;  /* 0x000000031a0a7224 */ /* 0x040fe200078e02ff */
[----:B------:R-:W-:Y:S01]  /*4580*/  SEL R3, R13, R42, !P4 ;  /* 0x0000002a0d037207 */ /* 0x000fe20006000000 */
[C---:B------:R-:W-:Y:S03]  /*4590*/  IMAD.HI.U32 R14, R9.reuse, R4, RZ ;  /* 0x00000004090e7227 */ /* 0x040fe600078e00ff */
[----:B------:R-:W-:Y:S01]  /*45a0*/  ISETP.GE.AND P0, PT, R9, R10, PT ;  /* 0x0000000a0900720c */ /* 0x000fe20003f06270 */
[C---:B------:R-:W-:Y:S01]  /*45b0*/  IMAD R12, R26.reuse, R11, RZ ;  /* 0x0000000b1a0c7224 */ /* 0x040fe200078e02ff */
[-C--:B------:R-:W-:Y:S04]  /*45c0*/  SHF.R.U32.HI R14, RZ, R5.reuse, R14 ;  /* 0x00000005ff0e7219 */ /* 0x080fe8000001160e */
[----:B------:R-:W-:Y:S02]  /*45d0*/  ISETP.GE.OR P0, PT, R3, R12, P0 ;  /* 0x0000000c0300720c */ /* 0x000fe40000706670 */
[----:B------:R-:W-:Y:S05]  /*45e0*/  SEL R15, R9, R14, !P2 ;  /* 0x0000000e090f7207 */ /* 0x000fea0005000000 */
[----:B------:R-:W-:Y:S04]  /*45f0*/  IMAD.MOV R14, RZ, RZ, -R15 ;  /* 0x000000ffff0e7224 */ /* 0x000fe800078e0a0f */
[----:B------:R-:W-:Y:S02]  /*4600*/  IMAD R14, R26, R14, R9 ;  /* 0x0000000e1a0e7224 */ /* 0x000fe400078e0209 */
[C---:B------:R-:W-:Y:S05]  /*4610*/  @!P0 IMAD.HI.U32 R10, R3.reuse, R4, RZ ;  /* 0x00000004030a8227 */ /* 0x040fea00078e00ff */
[----:B------:R-:W-:Y:S04]  /*4620*/  @!P0 SHF.R.U32.HI R10, RZ, R5, R10 ;  /* 0x00000005ff0a8219 */ /* 0x000fe8000001160a */
[----:B------:R-:W-:Y:S01]  /*4630*/  @!P0 SEL R0, R3, R10, !P2 ;  /* 0x0000000a03008207 */ /* 0x000fe20005000000 */
[----:B------:R-:W-:Y:S03]  /*4640*/  IMAD.MOV R10, RZ, RZ, -R3 ;  /* 0x000000ffff0a7224 */ /* 0x000fe600078e0a03 */
[----:B------:R-:W-:Y:S01]  /*4650*/  @!P0 IADD3 R15, PT, PT, R15, -R0, RZ ;  /* 0x800000000f0f8210 */ /* 0x000fe20007ffe0ff */
[----:B------:R-:W-:Y:S01]  /*4660*/  @!P0 IMAD R0, R11, R14, R0 ;  /* 0x0000000e0b008224 */ /* 0x000fe200078e0200 */
[----:B------:R-:W-:Y:S01]  /*4670*/  IADD3 R11, PT, PT, -R9, RZ, RZ ;  /* 0x000000ff090b7210 */ /* 0x000fe20007ffe1ff */
[----:B------:R-:W-:Y:S02]  /*4680*/  IMAD R13, R2, R10, R13 ;  /* 0x0000000a020d7224 */ /* 0x000fe400078e020d */
[----:B------:R-:W-:Y:S02]  /*4690*/  @!P0 IMAD R9, R15, R26, R3 ;  /* 0x0000001a0f098224 */ /* 0x000fe400078e0203 */
[----:B------:R-:W-:Y:S02]  /*46a0*/  @!P0 IMAD.MOV.U32 R3, RZ, RZ, R0 ;  /* 0x000000ffff038224 */ /* 0x000fe400078e0000 */
[----:B------:R-:W-:Y:S02]  /*46b0*/  IMAD R8, R6, R11, R8 ;  /* 0x0000000b06087224 */ /* 0x000fe400078e0208 */
[----:B------:R-:W-:Y:S02]  /*46c0*/  IMAD R13, R3, R2, R13 ;  /* 0x00000002030d7224 */ /* 0x000fe400078e020d */
[----:B------:R-:W-:Y:S02]  /*46d0*/  IMAD R8, R9, R6, R8 ;  /* 0x0000000609087224 */ /* 0x000fe400078e0208 */
.L_x_85:
[----:B------:R-:W-:Y:S05]  /*46e0*/  BRA.U UP0, `(.L_x_86) ;  /* 0x0000000100107547 */ /* 0x000fea000b800000 */
[----:B------:R-:W-:Y:S04]  /*46f0*/  MOV R0, UR6 ;  /* 0x0000000600007c02 */ /* 0x000fe80008000f00 */
[----:B------:R-:W-:Y:S04]  /*4700*/  SHF.L.U32 R3, R0, 0x1f, RZ ;  /* 0x0000001f00037819 */ /* 0x000fe800000006ff */
[----:B------:R-:W2:Y:S02]  /*4710*/  SYNCS.PHASECHK.TRANS64.TRYWAIT P0, [UR4+0x68], R3 ;  /* 0x00006803ff0075a7 */ /* 0x000ea40008001104 */
[----:B--2---:R-:W-:Y:S05]  /*4720*/  @!P0 BRA `(.L_x_87) ;  /* 0x0000004800148947 */ /* 0x004fea0003800000 */
.L_x_86:
[----:B-1----:R-:W-:Y:S02]  /*4730*/  ISETP.NE.U32.AND P0, PT, R18, RZ, PT ;  /* 0x000000ff1200720c */ /* 0x002fe40003f05070 */
[----:B------:R-:W-:Y:S02]  /*4740*/  R2UR UR42, R20 ;  /* 0x00000000142a72ca */ /* 0x000fe400000e0000 */
[----:B------:R-:W-:Y:S02]  /*4750*/  R2UR UR43, R21 ;  /* 0x00000000152b72ca */ /* 0x000fe400000e0000 */
[----:B------:R-:W-:Y:S02]  /*4760*/  ISETP.NE.AND.EX P0, PT, R19, RZ, PT, P0 ;  /* 0x000000ff1300720c */ /* 0x000fe40003f05300 */
[----:B------:R-:W-:Y:S02]  /*4770*/  ISETP.NE.U32.AND P2, PT, R18, RZ, PT ;  /* 0x000000ff1200720c */ /* 0x000fe40003f45070 */
[----:B------:R-:W-:Y:S02]  /*4780*/  SHF.L.U32 R12, R37, 0x1f, RZ ;  /* 0x0000001f250c7819 */ /* 0x000fe400000006ff */
[----:B------:R-:W-:Y:S03]  /*4790*/  ISETP.NE.AND.EX P2, PT, R19, RZ, PT, P2 ;  /* 0x000000ff1300720c */ /* 0x000fe60003f45320 */
[----:B------:R-:W-:Y:S02]  /*47a0*/  USHF.L.U32 UR42, UR42, 0x7, URZ ;  /* 0x000000072a2a7899 */ /* 0x000fe400080006ff */
[----:B------:R-:W-:Y:S02]  /*47b0*/  USHF.L.U32 UR43, UR43, 0x6, URZ ;  /* 0x000000062b2b7899 */ /* 0x000fe400080006ff */
[----:B------:R-:W-:Y:S10]  /*47c0*/  @!P0 BRA `(.L_x_88) ;  /* 0x00000000002c8947 */ /* 0x000ff40003800000 */
[----:B------:R-:W-:Y:S01]  /*47d0*/  ISETP.NE.U32.AND P0, PT, R16, RZ, PT ;  /* 0x000000ff1000720c */ /* 0x000fe20003f05070 */
[----:B------:R-:W-:Y:S03]  /*47e0*/  IMAD.MOV.U32 R63, RZ, RZ, 0x1 ;  /* 0x00000001ff3f7424 */ /* 0x000fe600078e00ff */
[----:B------:R-:W-:Y:S11]  /*47f0*/  ISETP.NE.AND.EX P0, PT, R17, RZ, PT, P0 ;  /* 0x000000ff1100720c */ /* 0x000ff60003f05300 */
[----:B------:R-:W-:Y:S02]  /*4800*/  @!UPT UIADD3 URZ, UPT, UPT, URZ, URZ, URZ ;  /* 0x000000fffffff290 */ /* 0x000fe4000fffe0ff */
[----:B------:R-:W1:Y:S01]  /*4810*/  @P0 LDC.64 R10, c[0x0][0x888] ;  /* 0x00022200ff0a0b82 */ /* 0x000e620000000a00 */
[----:B--2---:R-:W-:Y:S04]  /*4820*/  @P0 IMAD R0, R18, UR36, RZ ;  /* 0x0000002412000c24 */ /* 0x004fe8000f8e02ff */
[----:B-1----:R-:W-:Y:S04]  /*4830*/  @P0 IMAD.WIDE R10, R0, 0x4, R10 ;  /* 0x00000004000a0825 */ /* 0x002fe800078e020a */
[----:B------:R-:W-:Y:S01]  /*4840*/  HFMA2 R0, -RZ, RZ, 0, 5.9604644775390625e-08 ;  /* 0x00000001ff007431 */ /* 0x000fe200000001ff */
[----:B------:R1:W5:Y:S04]  /*4850*/  @P0 LDG.E R35, desc[UR46][R10.64] ;  /* 0x0000002e0a230981 */ /* 0x000368000c1e1900 */
[----:B------:R-:W-:Y:S01]  /*4860*/  @!P0 PRMT R63, R0, 0x7610, R63 ;  /* 0x00007610003f8816 */ /* 0x000fe2000000003f */
[----:B-1----:R-:W3:Y:S06]  /*4870*/  @!P0 LDC R35, c[0x0][0x880] ;  /* 0x00022000ff238b82 */ /* 0x002eec0000000800 */
.L_x_88:
[----:B---3-5:R-:W-:Y:S01]  /*4880*/  @!P2 FSETP.EQ.AND P0, PT, R35, RZ, PT ;  /* 0x000000ff2300a20b */ /* 0x028fe20003f02000 */
[----:B------:R-:W-:Y:S01]  /*4890*/  @!UPT UIADD3 URZ, UPT, UPT, URZ, URZ, URZ ;  /* 0x000000fffffff290 */ /* 0x000fe2000fffe0ff */
[----:B------:R-:W-:Y:S11]  /*48a0*/  @!P2 BRA `(.L_x_89) ;  /* 0x000000000018a947 */ /* 0x000ff60003800000 */
[----:B------:R-:W-:Y:S02]  /*48b0*/  LOP3.LUT P2, RZ, R63, 0xff, RZ, 0xc0, !PT ;  /* 0x000000ff3fff7812 */ /* 0x000fe4000784c0ff */
[----:B------:R-:W-:Y:S04]  /*48c0*/  ISETP.NE.U32.AND P0, PT, R16, RZ, PT ;  /* 0x000000ff1000720c */ /* 0x000fe80003f05070 */
[----:B------:R-:W-:Y:S04]  /*48d0*/  ISETP.NE.AND.EX P0, PT, R17, RZ, PT, P0 ;  /* 0x000000ff1100720c */ /* 0x000fe80003f05300 */
[----:B------:R-:W-:Y:S03]  /*48e0*/  PLOP3.LUT P0, PT, P0, PT, PT, 0x8, 0x80 ;  /* 0x000000000080781c */ /* 0x000fe6000070e170 */
[----:B------:R-:W-:Y:S11]  /*48f0*/  @P2 FSETP.EQ.AND P0, PT, R35, RZ, PT ;  /* 0x000000ff2300220b */ /* 0x000ff60003f02000 */
[----:B------:R-:W-:Y:S02]  /*4900*/  @!UPT UIADD3 URZ, UPT, UPT, URZ, URZ, URZ ;  /* 0x000000fffffff290 */ /* 0x000fe4000fffe0ff */
.L_x_89:
[----:B------:R-:W1:Y:S01]  /*4910*/  SYNCS.PHASECHK.TRANS64.TRYWAIT P2, [UR4+0x40], R12 ;  /* 0x0000400cff0075a7 */ /* 0x000e620008041104 */
[----:B------:R-:W-:Y:S04]  /*4920*/  ELECT P4, URZ, PT ;  /* 0x0000000000ff782f */ /* 0x000fe80003880000 */
[----:B------:R-:W-:Y:S11]  /*4930*/  PLOP3.LUT P4, PT, P0, P4, PT, 0xf2, 0x2f ;  /* 0x00000000002f781c */ /* 0x000ff60000789e72 */
[----:B------:R-:W-:Y:S02]  /*4940*/  @!UPT UIADD3 URZ, UPT, UPT, URZ, URZ, URZ ;  /* 0x000000fffffff290 */ /* 0x000fe4000fffe0ff */
[----:B------:R-:W-:Y:S05]  /*4950*/  @!P4 IADD3 R9, P0, PT, R38, 0x580, RZ ;  /* 0x000005802609c810 */ /* 0x000fea0007f1e0ff */
[----:B--2---:R-:W-:Y:S01]  /*4960*/  @!P4 IMAD.X R0, RZ, RZ, R39, P0 ;  /* 0x000000ffff00c224 */ /* 0x004fe200000e0627 */
[----:B-1----:R-:W-:Y:S07]  /*4970*/  @!P2 BRA `(.L_x_90) ;  /* 0x000000440098a947 */ /* 0x002fee0003800000 */
.L_x_176:
[----:B------:R-:W-:Y:S01]  /*4980*/  @!P4 R2UR UR8, R9 ;  /* 0x000000000908c2ca */ /* 0x000fe200000e0000 */
[----:B------:R-:W-:Y:S01]  /*4990*/  VOTEU.ALL UP0, P4 ;  /* 0x0000000000ff7886 */ /* 0x000fe20002000000 */
[----:B------:R-:W-:Y:S01]  /*49a0*/  @!P4 R2UR UR7, R0 ;  /* 0x000000000007c2ca */ /* 0x000fe200000e0000 */
[----:B------:R-:W-:Y:S01]  /*49b0*/  VOTEU.ALL UP1, P4 ;  /* 0x0000000000ff7886 */ /* 0x000fe20002020000 */
[----:B------:R-:W-:Y:S01]  /*49c0*/  UMOV UR14, 0x0 ;  /* 0x00000000000e7882 */ /* 0x000fe20000000000 */
[----:B------:R-:W-:Y:S01]  /*49d0*/  UMOV UR15, 0x10000000 ;  /* 0x10000000000f7882 */ /* 0x000fe20000000000 */
[----:B------:R-:W-:Y:S01]  /*49e0*/  @!UP0 UIADD3 UR40, UPT, UPT, UR4, 0x200, URZ ;  /* 0x0000020004288890 */ /* 0x000fe2000fffe0ff */
[----:B------:R-:W-:Y:S01]  /*49f0*/  @!P4 IMAD.MOV.U32 R0, RZ, RZ, 0x1000 ;  /* 0x00001000ff00c424 */ /* 0x000fe200078e00ff */
[----:B------:R-:W-:Y:S01]  /*4a00*/  UMOV UR44, UR36 ;  /* 0x00000024002c7c82 */ /* 0x000fe20008000000 */
[----:B------:R-:W-:Y:S01]  /*4a10*/  @!UP0 UIADD3 UR10, UPT, UPT, UR42, 0x40, URZ ;  /* 0x000000402a0a8890 */ /* 0x000fe2000fffe0ff */
[----:B------:R-:W-:Y:S01]  /*4a20*/  @!P4 IADD3 R9, P0, PT, R38, 0x580, RZ ;  /* 0x000005802609c810 */ /* 0x000fe20007f1e0ff */
[----:B------:R-:W-:Y:S01]  /*4a30*/  UMOV UR9, UR41 ;  /* 0x0000002900097c82 */ /* 0x000fe20008000000 */
[----:B------:R-:W-:Y:S01]  /*4a40*/  UMOV UR11, UR43 ;  /* 0x0000002b000b7c82 */ /* 0x000fe20008000000 */
[----:B------:R-:W-:Y:S01]  /*4a50*/  IMAD.U32 R10, RZ, RZ, UR8 ;  /* 0x00000008ff0a7e24 */ /* 0x000fe2000f8e00ff */
[----:B------:R-:W-:Y:S01]  /*4a60*/  @!UP0 UIADD3 UR8, UPT, UPT, UR4, 0xa00, URZ ;  /* 0x00000a0004088890 */ /* 0x000fe2000fffe0ff */
[----:B------:R-:W-:Y:S01]  /*4a70*/  IMAD.U32 R11, RZ, RZ, UR7 ;  /* 0x00000007ff0b7e24 */ /* 0x000fe2000f8e00ff */
[----:B------:R-:W-:Y:S01]  /*4a80*/  VOTEU.ALL UP0, P4 ;  /* 0x0000000000ff7886 */ /* 0x000fe20002000000 */
[----:B------:R-:W-:Y:S01]  /*4a90*/  UMOV UR12, UR36 ;  /* 0x00000024000c7c82 */ /* 0x000fe20008000000 */
[----:B------:R-:W-:Y:S01]  /*4aa0*/  @!P4 R2UR UR16, R10 ;  /* 0x000000000a10c2ca */ /* 0x000fe200000e0000 */
[----:B------:R-:W-:Y:S01]  /*4ab0*/  UPRMT UR7, UR37, 0x654, UR41 ;  /* 0x0000065425077896 */ /* 0x000fe20008000029 */
[----:B------:R-:W-:Y:S11]  /*4ac0*/  @!P4 R2UR UR17, R11 ;  /* 0x000000000b11c2ca */ /* 0x000ff600000e0000 */
[----:B------:R-:W-:Y:S02]  /*4ad0*/  @!UPT UIADD3 URZ, UPT, UPT, URZ, URZ, URZ ;  /* 0x000000fffffff290 */ /* 0x000fe4000fffe0ff */
[----:B------:R2:W-:Y:S01]  /*4ae0*/  @!UP1 UTMALDG.3D [UR40], [UR16], desc[UR14] ;  /* 0x00000e28100095b4 */ /* 0x0005e20008011000 */
[----:B------:R2:W-:Y:S01]  /*4af0*/  @!UP0 UTMALDG.3D [UR8], [UR16], desc[UR14] ;  /* 0x00000e08100085b4 */ /* 0x0005e20008011000 */
[----:B------:R3:W-:Y:S01]  /*4b00*/  @!P4 SYNCS.ARRIVE.TRANS64.RED.A0TR RZ, [UR4+0x20], R0 ;  /* 0x00002000ffffc9a7 */ /* 0x0007e20008300404 */
[----:B------:R-:W-:Y:S01]  /*4b10*/  SYNCS.ARRIVE.TRANS64.RED.A1T0 RZ, [UR7], RZ ;  /* 0x000000ffffff79a7 */ /* 0x000fe20008100407 */
[----:B---3--:R-:W-:Y:S01]  /*4b20*/  @!P4 IMAD.X R0, RZ, RZ, R39, P0 ;  /* 0x000000ffff00c224 */ /* 0x008fe200000e0627 */
[----:B------:R-:W3:Y:S02]  /*4b30*/  SYNCS.PHASECHK.TRANS64.TRYWAIT P2, [UR4+0x48], R12 ;  /* 0x0000480cff0075a7 */ /* 0x000ee40008041104 */
[----:B--23--:R-:W-:Y:S05]  /*4b40*/  @!P2 BRA `(.L_x_91) ;  /* 0x00000044003ca947 */ /* 0x00cfea0003800000 */
.L_x_178:
        /* <DEDUP_REMOVED lines=8> */
[----:B------:R-:W-:Y:S01]  /*4bd0*/  @!UP0 UIADD3 UR32, UPT, UPT, UR4, 0x1200, URZ ;  /* 0x0000120004208890 */ /* 0x000fe2000fffe0ff */
[----:B------:R-:W-:Y:S01]  /*4be0*/  @!P4 IADD3 R21, P0, PT, R38, 0x580, RZ ;  /* 0x000005802615c810 */ /* 0x000fe20007f1e0ff */
[----:B------:R-:W-:Y:S01]  /*4bf0*/  UMOV UR35, UR43 ;  /* 0x0000002b00237c82 */ /* 0x000fe20008000000 */
[----:B------:R-:W-:Y:S02]  /*4c00*/  @!UP0 UIADD3 UR10, UPT, UPT, UR42, 0x50, URZ ;  /* 0x000000502a0a8890 */ /* 0x000fe4000fffe0ff */
[----:B------:R-:W-:Y:S01]  /*4c10*/  IMAD.U32 R10, RZ, RZ, UR8 ;  /* 0x00000008ff0a7e24 */ /* 0x000fe2000f8e00ff */
[----:B------:R-:W-:Y:S01]  /*4c20*/  @!UP0 UIADD3 UR8, UPT, UPT, UR4, 0x1a00, URZ ;  /* 0x00001a0004088890 */ /* 0x000fe2000fffe0ff */
[----:B------:R-:W-:Y:S01]  /*4c30*/  IMAD.U32 R11, RZ, RZ, UR7 ;  /* 0x00000007ff0b7e24 */ /* 0x000fe2000f8e00ff */
[----:B------:R-:W-:Y:S01]  /*4c40*/  VOTEU.ALL UP0, P4 ;  /* 0x0000000000ff7886 */ /* 0x000fe20002000000 */
[----:B------:R-:W-:Y:S01]  /*4c50*/  UMOV UR9, UR33 ;  /* 0x0000002100097c82 */ /* 0x000fe20008000000 */
[----:B------:R-:W-:Y:S01]  /*4c60*/  @!P4 R2UR UR16, R10 ;  /* 0x000000000a10c2ca */ /* 0x000fe200000e0000 */
[----:B------:R-:W-:Y:S01]  /*4c70*/  UMOV UR11, UR43 ;  /* 0x0000002b000b7c82 */ /* 0x000fe20008000000 */
[----:B------:R-:W-:Y:S01]  /*4c80*/  @!P4 R2UR UR17, R11 ;  /* 0x000000000b11c2ca */ /* 0x000fe200000e0000 */
[----:B------:R-:W-:Y:S01]  /*4c90*/  UMOV UR12, UR36 ;  /* 0x00000024000c7c82 */ /* 0x000fe20008000000 */
[----:B------:R-:W-:Y:S01]  /*4ca0*/  UPRMT UR7, UR37, 0x654, UR33 ;  /* 0x0000065425077896 */ /* 0x000fe20008000021 */
[----:B------:R-:W-:Y:S10]  /*4cb0*/  @!P4 IMAD.X R20, RZ, RZ, R39, P0 ;  /* 0x000000ffff14c224 */ /* 0x000ff400000e0627 */
[----:B------:R2:W-:Y:S01]  /*4cc0*/  @!UP1 UTMALDG.3D [UR32], [UR16], desc[UR14] ;  /* 0x00000e20100095b4 */ /* 0x0005e20008011000 */
[----:B------:R2:W-:Y:S01]  /*4cd0*/  @!UP0 UTMALDG.3D [UR8], [UR16], desc[UR14] ;  /* 0x00000e08100085b4 */ /* 0x0005e20008011000 */
[----:B------:R2:W-:Y:S01]  /*4ce0*/  @!P4 SYNCS.ARRIVE.TRANS64.RED.A0TR RZ, [UR4+0x28], R0 ;  /* 0x00002800ffffc9a7 */ /* 0x0005e20008300404 */
[----:B------:R-:W-:Y:S01]  /*4cf0*/  SYNCS.ARRIVE.TRANS64.RED.A1T0 RZ, [UR7], RZ ;  /* 0x000000ffffff79a7 */ /* 0x000fe20008100407 */
[----:B------:R-:W3:Y:S02]  /*4d00*/  SYNCS.PHASECHK.TRANS64.TRYWAIT P2, [UR4+0x50], R12 ;  /* 0x0000500cff0075a7 */ /* 0x000ee40008041104 */
[----:B--23--:R-:W-:Y:S05]  /*4d10*/  @!P2 BRA `(.L_x_92) ;  /* 0x0000004000e0a947 */ /* 0x00cfea0003800000 */
.L_x_180:
[----:B------:R-:W2:Y:S01]  /*4d20*/  LDC.64 R14, c[0x0][0xb10] ;  /* 0x0002c400ff0e7b82 */ /* 0x000ea20000000a00 */
[----:B------:R-:W-:Y:S01]  /*4d30*/  @!P4 R2UR UR8, R21 ;  /* 0x000000001508c2ca */ /* 0x000fe200000e0000 */
[----:B------:R-:W-:Y:S01]  /*4d40*/  VOTEU.ALL UP0, P4 ;  /* 0x0000000000ff7886 */ /* 0x000fe20002000000 */
[----:B------:R-:W-:Y:S01]  /*4d50*/  @!P4 R2UR UR7, R20 ;  /* 0x000000001407c2ca */ /* 0x000fe200000e0000 */
[----:B------:R-:W-:Y:S01]  /*4d60*/  VOTEU.ALL UP1, P4 ;  /* 0x0000000000ff7886 */ /* 0x000fe20002020000 */
[----:B------:R-:W-:Y:S03]  /*4d70*/  UMOV UR14, 0x0 ;  /* 0x00000000000e7882 */ /* 0x000fe60000000000 */
[----:B------:R-:W3:Y:S01]  /*4d80*/  LDC.64 R10, c[0x0][0xb18] ;  /* 0x0002c600ff0a7b82 */ /* 0x000ee20000000a00 */
[----:B------:R-:W-:Y:S01]  /*4d90*/  @!UP0 UIADD3 UR26, UPT, UPT, UR42, 0x20, URZ ;  /* 0x000000202a1a8890 */ /* 0x000fe2000fffe0ff */
[----:B------:R-:W-:Y:S01]  /*4da0*/  @P3 SHF.R.U32.HI R33, RZ, 0x10, R29 ;  /* 0x00000010ff213819 */ /* 0x000fe2000001161d */
[----:B------:R-:W-:Y:S01]  /*4db0*/  @!UP0 UIADD3 UR24, UPT, UPT, UR4, 0x2200, URZ ;  /* 0x0000220004188890 */ /* 0x000fe2000fffe0ff */
[----:B------:R-:W-:Y:S01]  /*4dc0*/  VIADD R36, R36, 0x1 ;  /* 0x0000000124247836 */ /* 0x000fe20000000000 */
[----:B------:R-:W-:Y:S03]  /*4dd0*/  UMOV UR15, 0x10000000 ;  /* 0x10000000000f7882 */ /* 0x000fe60000000000 */
[----:B------:R-:W4:Y:S01]  /*4de0*/  @!P1 LDC R0, c[0x0][0xb20] ;  /* 0x0002c800ff009b82 */ /* 0x000f220000000800 */
[----:B------:R-:W-:Y:S01]  /*4df0*/  UMOV UR27, UR43 ;  /* 0x0000002b001b7c82 */ /* 0x000fe20008000000 */
[----:B------:R-:W-:Y:S01]  /*4e00*/  IMAD.U32 R20, RZ, RZ, UR8 ;  /* 0x00000008ff147e24 */ /* 0x000fe2000f8e00ff */
[----:B------:R-:W-:Y:S05]  /*4e10*/  UMOV UR28, UR36 ;  /* 0x00000024001c7c82 */ /* 0x000fea0008000000 */
[----:B-1----:R-:W1:Y:S01]  /*4e20*/  @!P1 LDC R3, c[0x0][0xb0c] ;  /* 0x0002c300ff039b82 */ /* 0x002e620000000800 */
[----:B------:R-:W-:Y:S01]  /*4e30*/  IMAD.U32 R21, RZ, RZ, UR7 ;  /* 0x00000007ff157e24 */ /* 0x000fe2000f8e00ff */
[----:B------:R-:W-:Y:S01]  /*4e40*/  @!UP0 UIADD3 UR10, UPT, UPT, UR42, 0x60, URZ ;  /* 0x000000602a0a8890 */ /* 0x000fe2000fffe0ff */
[----:B------:R-:W-:Y:S01]  /*4e50*/  @!P4 R2UR UR16, R20 ;  /* 0x000000001410c2ca */ /* 0x000fe200000e0000 */
[----:B------:R-:W-:Y:S01]  /*4e60*/  @!UP0 UIADD3 UR8, UPT, UPT, UR4, 0x2a00, URZ ;  /* 0x00002a0004088890 */ /* 0x000fe2000fffe0ff */
[----:B------:R-:W-:Y:S01]  /*4e70*/  @!P4 IMAD.MOV.U32 R20, RZ, RZ, 0x1000 ;  /* 0x00001000ff14c424 */ /* 0x000fe200078e00ff */
[----:B------:R-:W-:Y:S01]  /*4e80*/  @!P4 R2UR UR17, R21 ;  /* 0x000000001511c2ca */ /* 0x000fe200000e0000 */
[----:B------:R-:W-:Y:S01]  /*4e90*/  VOTEU.ALL UP0, P4 ;  /* 0x0000000000ff7886 */ /* 0x000fe20002000000 */
[----:B------:R-:W-:Y:S01]  /*4ea0*/  UMOV UR9, UR25 ;  /* 0x0000001900097c82 */ /* 0x000fe20008000000 */
[----:B------:R-:W-:Y:S01]  /*4eb0*/  UMOV UR11, UR43 ;  /* 0x0000002b000b7c82 */ /* 0x000fe20008000000 */
[----:B------:R-:W-:Y:S01]  /*4ec0*/  UMOV UR12, UR36 ;  /* 0x00000024000c7c82 */ /* 0x000fe20008000000 */
[----:B------:R-:W-:Y:S08]  /*4ed0*/  UPRMT UR7, UR37, 0x654, UR25 ;  /* 0x0000065425077896 */ /* 0x000ff00008000019 */
[----:B------:R1:W-:Y:S02]  /*4ee0*/  @!UP1 UTMALDG.3D [UR24], [UR16], desc[UR14] ;  /* 0x00000e18100095b4 */ /* 0x0003e40008011000 */
[----:B-1----:R-:W-:Y:S01]  /*4ef0*/  @!P1 ISETP.NE.AND P2, PT, R3, 0x1, PT ;  /* 0x000000010300980c */ /* 0x002fe20003f45270 */
[C---:B--2---:R-:W-:Y:S01]  /*4f00*/  @!P1 IMAD.HI.U32 R14, R13.reuse, R14, RZ ;  /* 0x0000000e0d0e9227 */ /* 0x044fe200078e00ff */
[----:B---3--:R-:W-:Y:S01]  /*4f10*/  @!P1 ISETP.NE.AND P0, PT, R10, 0x1, PT ;  /* 0x000000010a00980c */ /* 0x008fe20003f05270 */
[----:B------:R1:W-:Y:S01]  /*4f20*/  @!UP0 UTMALDG.3D [UR8], [UR16], desc[UR14] ;  /* 0x00000e08100085b4 */ /* 0x0003e20008011000 */
[----:B------:R1:W-:Y:S01]  /*4f30*/  @!P4 SYNCS.ARRIVE.TRANS64.RED.A0TR RZ, [UR4+0x30], R20 ;  /* 0x00003014ffffc9a7 */ /* 0x0003e20008300404 */
[C---:B------:R-:W-:Y:S01]  /*4f40*/  @!P1 IMAD.HI.U32 R11, R8.reuse, R11, RZ ;  /* 0x0000000b080b9227 */ /* 0x040fe200078e00ff */
[----:B------:R-:W-:Y:S04]  /*4f50*/  @!P1 SHF.R.U32.HI R14, RZ, R15, R14 ;  /* 0x0000000fff0e9219 */ /* 0x000fe8000001160e */
[----:B----4-:R-:W-:Y:S02]  /*4f60*/  @!P1 SHF.R.U32.HI R9, RZ, R0, R11 ;  /* 0x00000000ff099219 */ /* 0x010fe4000001160b */
[----:B------:R-:W-:Y:S02]  /*4f70*/  @!P1 SEL R14, R13, R14, !P2 ;  /* 0x0000000e0d0e9207 */ /* 0x000fe40005000000 */
[----:B------:R-:W-:Y:S05]  /*4f80*/  @!P1 SEL R9, R8, R9, !P0 ;  /* 0x0000000908099207 */ /* 0x000fea0004000000 */
[----:B------:R-:W-:Y:S01]  /*4f90*/  @!P1 IMAD.IADD R0, R9, 0x1, -R14 ;  /* 0x0000000109009824 */ /* 0x000fe200078e0a0e */
[----:B------:R-:W-:Y:S01]  /*4fa0*/  SYNCS.ARRIVE.TRANS64.RED.A1T0 RZ, [UR7], RZ ;  /* 0x000000ffffff79a7 */ /* 0x000fe20008100407 */
[----:B------:R-:W-:Y:S02]  /*4fb0*/  @!P1 IMAD.IADD R9, R14, 0x1, -R9 ;  /* 0x000000010e099824 */ /* 0x000fe400078e0a09 */
[----:B------:R-:W-:Y:S02]  /*4fc0*/  @!P1 IMAD R13, R0, R3, R13 ;  /* 0x00000003000d9224 */ /* 0x000fe400078e020d */
[----:B------:R-:W-:Y:S01]  /*4fd0*/  @!P1 IMAD R8, R9, R10, R8 ;  /* 0x0000000a09089224 */ /* 0x000fe200078e0208 */
[----:B------:R-:W2:Y:S02]  /*4fe0*/  SYNCS.PHASECHK.TRANS64.TRYWAIT P5, [UR4+0x58], R12 ;  /* 0x0000580cff0075a7 */ /* 0x000ea400080a1104 */
[----:B-12---:R-:W-:Y:S05]  /*4ff0*/  @!P5 BRA `(.L_x_93) ;  /* 0x000000400040d947 */ /* 0x006fea0003800000 */
.L_x_182:
[----:B-1----:R-:W-:Y:S01]  /*5000*/  @!P4 IADD3 R3, P0, PT, R38, 0x580, RZ ;  /* 0x000005802603c810 */ /* 0x002fe20007f1e0ff */
[----:B------:R-:W-:Y:S01]  /*5010*/  VOTEU.ALL UP0, P4 ;  /* 0x0000000000ff7886 */ /* 0x000fe20002000000 */
[----:B------:R-:W-:Y:S01]  /*5020*/  VOTEU.ALL UP1, P4 ;  /* 0x0000000000ff7886 */ /* 0x000fe20002020000 */
[----:B------:R-:W-:Y:S01]  /*5030*/  UMOV UR14, 0x0 ;  /* 0x00000000000e7882 */ /* 0x000fe20000000000 */
[----:B------:R-:W-:Y:S01]  /*5040*/  @!P4 R2UR UR8, R3 ;  /* 0x000000000308c2ca */ /* 0x000fe200000e0000 */
[----:B------:R-:W-:Y:S01]  /*5050*/  @!P4 IMAD.X R0, RZ, RZ, R39, P0 ;  /* 0x000000ffff00c224 */ /* 0x000fe200000e0627 */
[----:B------:R-:W-:Y:S01]  /*5060*/  @!UP0 UIADD3 UR17, UPT, UPT, UR4, 0x38, URZ ;  /* 0x0000003804118890 */ /* 0x000fe2000fffe0ff */
[----:B------:R-:W-:Y:S01]  /*5070*/  ISETP.NE.AND P0, PT, R36, 0x2, PT ;  /* 0x000000022400780c */ /* 0x000fe20003f05270 */
[----:B------:R-:W-:Y:S01]  /*5080*/  @!UP0 UIADD3 UR18, UPT, UPT, UR42, 0x30, URZ ;  /* 0x000000302a128890 */ /* 0x000fe2000fffe0ff */
[----:B------:R-:W-:Y:S01]  /*5090*/  LOP3.LUT R37, R37, 0x1, RZ, 0x3c, !PT ;  /* 0x0000000125257812 */ /* 0x000fe200078e3cff */
[----:B------:R-:W-:Y:S01]  /*50a0*/  @!UP0 UIADD3 UR16, UPT, UPT, UR4, 0x3200, URZ ;  /* 0x0000320004108890 */ /* 0x000fe2000fffe0ff */
[----:B------:R-:W-:Y:S01]  /*50b0*/  @!P4 R2UR UR7, R0 ;  /* 0x000000000007c2ca */ /* 0x000fe200000e0000 */
[----:B------:R-:W-:Y:S01]  /*50c0*/  UMOV UR15, 0x10000000 ;  /* 0x10000000000f7882 */ /* 0x000fe20000000000 */
[----:B------:R-:W-:Y:S01]  /*50d0*/  UMOV UR19, UR43 ;  /* 0x0000002b00137c82 */ /* 0x000fe20008000000 */
[----:B------:R-:W-:Y:S01]  /*50e0*/  UMOV UR20, UR36 ;  /* 0x0000002400147c82 */ /* 0x000fe20008000000 */
[----:B------:R-:W-:Y:S01]  /*50f0*/  @!UP0 UIADD3 UR10, UPT, UPT, UR42, 0x70, URZ ;  /* 0x000000702a0a8890 */ /* 0x000fe2000fffe0ff */
[----:B------:R-:W-:Y:S01]  /*5100*/  SEL R3, RZ, 0x1, P0 ;  /* 0x00000001ff037807 */ /* 0x000fe20000000000 */
[----:B------:R-:W-:Y:S01]  /*5110*/  IMAD.U32 R10, RZ, RZ, UR8 ;  /* 0x00000008ff0a7e24 */ /* 0x000fe2000f8e00ff */
[----:B------:R-:W-:Y:S01]  /*5120*/  @!UP0 UIADD3 UR8, UPT, UPT, UR4, 0x3a00, URZ ;  /* 0x00003a0004088890 */ /* 0x000fe2000fffe0ff */
[----:B------:R-:W-:Y:S01]  /*5130*/  IMAD.IADD R20, R8, 0x1, R62 ;  /* 0x0000000108147824 */ /* 0x000fe200078e023e */
[----:B------:R-:W-:Y:S01]  /*5140*/  VOTEU.ALL UP0, P4 ;  /* 0x0000000000ff7886 */ /* 0x000fe20002000000 */
[----:B------:R-:W-:Y:S01]  /*5150*/  UMOV UR11, UR43 ;  /* 0x0000002b000b7c82 */ /* 0x000fe20008000000 */
[----:B------:R-:W-:Y:S01]  /*5160*/  @!P4 R2UR UR22, R10 ;  /* 0x000000000a16c2ca */ /* 0x000fe200000e0000 */
[----:B------:R-:W-:Y:S01]  /*5170*/  UMOV UR12, UR36 ;  /* 0x00000024000c7c82 */ /* 0x000fe20008000000 */
[----:B------:R-:W-:Y:S01]  /*5180*/  IMAD.U32 R11, RZ, RZ, UR7 ;  /* 0x00000007ff0b7e24 */ /* 0x000fe2000f8e00ff */
[----:B------:R-:W-:Y:S01]  /*5190*/  UMOV UR9, UR17 ;  /* 0x0000001100097c82 */ /* 0x000fe20008000000 */
[----:B------:R-:W-:Y:S01]  /*51a0*/  @P3 R2UR UR36, R33 ;  /* 0x00000000212432ca */ /* 0x000fe200000e0000 */
[----:B------:R-:W-:Y:S01]  /*51b0*/  IMAD.IADD R21, R13, 0x1, R64 ;  /* 0x000000010d157824 */ /* 0x000fe200078e0240 */
[----:B------:R-:W-:Y:S02]  /*51c0*/  LOP3.LUT R34, R34, R3, RZ, 0x3c, !PT ;  /* 0x0000000322227212 */ /* 0x000fe400078e3cff */
[----:B------:R-:W-:Y:S02]  /*51d0*/  @!P4 R2UR UR23, R11 ;  /* 0x000000000b17c2ca */ /* 0x000fe400000e0000 */
[----:B------:R-:W-:Y:S11]  /*51e0*/  SEL R36, R36, RZ, P0 ;  /* 0x000000ff24247207 */ /* 0x000ff60000000000 */
[----:B------:R2:W-:Y:S01]  /*51f0*/  @!UP1 UTMALDG.3D [UR16], [UR22], desc[UR14] ;  /* 0x00000e10160095b4 */ /* 0x0005e20008011000 */
[----:B------:R2:W-:Y:S01]  /*5200*/  @!UP0 UTMALDG.3D [UR8], [UR22], desc[UR14] ;  /* 0x00000e08160085b4 */ /* 0x0005e20008011000 */
[----:B------:R2:W-:Y:S01]  /*5210*/  @!P4 SYNCS.ARRIVE.TRANS64.RED.A0TR RZ, [UR4+0x38], R27 ;  /* 0x0000381bffffc9a7 */ /* 0x0005e20008300404 */
[----:B------:R-:W-:Y:S01]  /*5220*/  UPLOP3.LUT UP0, UPT, UPT, UPT, UPT, 0x80, 0x8 ;  /* 0x000000000008789c */ /* 0x000fe20003f0f070 */
[----:B------:R-:W-:Y:S01]  /*5230*/  SYNCS.ARRIVE.TRANS64.RED.A1T0 RZ, [UR5], RZ ;  /* 0x000000ffffff79a7 */ /* 0x000fe20008100405 */
[----:B------:R-:W-:Y:S09]  /*5240*/  @P3 BRA `(.L_x_94) ;  /* 0xfffffff0002c3947 */ /* 0x000ff2000383ffff */
[----:B------:R-:W-:-:S04]  /*5250*/  SHF.L.U32 R3, R37, 0x1f, RZ ;  /* 0x0000001f25037819 */ /* 0x000fc800000006ff */
[----:B------:R-:W1:Y:S02]  /*5260*/  SYNCS.PHASECHK.TRANS64.TRYWAIT P0, [UR4+0x40], R3 ;  /* 0x00004003ff0075a7 */ /* 0x000e640008001104 */
[----:B-1----:R-:W-:Y:S05]  /*5270*/  @!P0 BRA `(.L_x_95) ;  /* 0x0000003c00b88947 */ /* 0x002fea0003800000 */
.L_x_184:
[----:B------:R-:W3:Y:S02]  /*5280*/  SYNCS.PHASECHK.TRANS64.TRYWAIT P0, [UR4+0x48], R3 ;  /* 0x00004803ff0075a7 */ /* 0x000ee40008001104 */
[----:B---3--:R-:W-:Y:S05]  /*5290*/  @!P0 BRA `(.L_x_96) ;  /* 0x0000003c00c88947 */ /* 0x008fea0003800000 */
.L_x_186:
[----:B------:R-:W3:Y:S02]  /*52a0*/  SYNCS.PHASECHK.TRANS64.TRYWAIT P0, [UR4+0x50], R3 ;  /* 0x00005003ff0075a7 */ /* 0x000ee40008001104 */
[----:B---3--:R-:W-:Y:S05]  /*52b0*/  @!P0 BRA `(.L_x_97) ;  /* 0x0000003c00d88947 */ /* 0x008fea0003800000 */
.L_x_188:
[----:B-1----:R-:W-:-:S07]  /*52c0*/  MOV R0, UR4 ;  /* 0x0000000400007c02 */ /* 0x002fce0008000f00 */
.L_x_98:
[----:B-1----:R-:W-:-:S04]  /*52d0*/  SHF.L.U32 R3, R37, 0x1f, RZ ;  /* 0x0000001f25037819 */ /* 0x002fc800000006ff */
[----:B------:R1:W3:Y:S03]  /*52e0*/  SYNCS.PHASECHK.TRANS64.TRYWAIT P0, [R0+URZ+0x58], R3 ;  /* 0x00005803000075a7 */ /* 0x0002e600080011ff */
[----:B---3--:R-:W-:Y:S05]  /*52f0*/  @!P0 NANOSLEEP.SYNCS 0x989680 ;  /* 0x009896800000895d */ /* 0x008fea0003900000 */
[----:B------:R-:W3:Y:S02]  /*5300*/  @!P0 SYNCS.PHASECHK.TRANS64 P0, [R0+URZ+0x58], R3 ;  /* 0x00005803000085a7 */ /* 0x000ee400080010ff */
[----:B--23--:R-:W-:Y:S05]  /*5310*/  @P0 EXIT ;  /* 0x000000000000094d */ /* 0x00cfea0003800000 */
[----:B------:R-:W-:Y:S05]  /*5320*/  BRA `(.L_x_98) ;  /* 0xfffffffc00e87947 */ /* 0x000fea000383ffff */
.L_x_83:
[----:B------:R-:W-:-:S06]  /*5330*/  UISETP.GE.AND UP0, UPT, UR10, 0x4, UPT ;  /* 0x000000040a00788c */ /* 0x000fcc000bf06270 */
[----:B------:R-:W-:-:S13]  /*5340*/  PLOP3.LUT P0, PT, PT, PT, UP0, 0x80, 0x8 ;  /* 0x000000000008781c */ /* 0x000fda0003f0f008 */
[----:B------:R-:W-:Y:S05]  /*5350*/  @!P0 EXIT ;  /* 0x000000000000894d */ /* 0x000fea0003800000 */
[----:B------:R-:W-:Y:S01]  /*5360*/  BAR.SYNC.DEFER_BLOCKING 0x6, 0xa0 ;  /* 0x0182800000007b1d */ /* 0x000fe20000010000 */
[----:B------:R-:W-:Y:S02]  /*5370*/  IMAD.SHL.U32 R4, R70, 0x200000, RZ ;  /* 0x0020000046047824 */ /* 0x000fe400078e00ff */
[----:B------:R-:W-:Y:S02]  /*5380*/  HFMA2 R75, -RZ, RZ, 0, 5.9604644775390625e-08 ;  /* 0x00000001ff4b7431 */ /* 0x000fe400000001ff */
[C---:B------:R-:W-:Y:S01]  /*5390*/  IMAD.SHL.U32 R69, R76.reuse, 0x10, RZ ;  /* 0x000000104c457824 */ /* 0x040fe200078e00ff */
[----:B------:R-:W-:Y:S01]  /*53a0*/  MOV R73, RZ ;  /* 0x000000ff00497202 */ /* 0x000fe20000000f00 */
[----:B------:R-:W-:Y:S01]  /*53b0*/  IMAD.U32 R33, R76, 0x10000, RZ ;  /* 0x000100004c217824 */ /* 0x000fe200078e00ff */
[----:B------:R-:W-:Y:S01]  /*53c0*/  UMOV UR44, 0x400 ;  /* 0x00000400002c7882 */ /* 0x000fe20000000000 */
[----:B------:R-:W1:Y:S01]  /*53d0*/  LDC R67, c[0x0][0x370] ;  /* 0x0000dc00ff437b82 */ /* 0x000e620000000800 */
[----:B------:R-:W-:Y:S01]  /*53e0*/  ULEA UR44, UR37, UR44, 0x18 ;  /* 0x0000002c252c7291 */ /* 0x000fe2000f8ec0ff */
[----:B------:R-:W-:Y:S01]  /*53f0*/  LOP3.LUT R4, R4, 0x200000, RZ, 0xc0, !PT ;  /* 0x0020000004047812 */ /* 0x000fe200078ec0ff */
[----:B------:R-:W-:Y:S01]  /*5400*/  IMAD.SHL.U32 R68, R76, 0x2, RZ ;  /* 0x000000024c447824 */ /* 0x000fe200078e00ff */
[C---:B------:R-:W-:Y:S01]  /*5410*/  LOP3.LUT R5, R69.reuse, 0x40, RZ, 0xc0, !PT ;  /* 0x0000004045057812 */ /* 0x040fe200078ec0ff */
[----:B------:R-:W-:Y:S01]  /*5420*/  IMAD.SHL.U32 R3, R70, 0x200, RZ ;  /* 0x0000020046037824 */ /* 0x000fe200078e00ff */
[----:B------:R-:W-:Y:S01]  /*5430*/  LOP3.LUT R2, R69, 0x5b0, RZ, 0xc0, !PT ;  /* 0x000005b045027812 */ /* 0x000fe200078ec0ff */
[----:B------:R-:W-:Y:S01]  /*5440*/  UIADD3 UR4, UPT, UPT, UR44, 0x200, URZ ;  /* 0x000002002c047890 */ /* 0x000fe2000fffe0ff */
[----:B------:R-:W2:Y:S01]  /*5450*/  LDC R28, c[0x0][0xb0c] ;  /* 0x0002c300ff1c7b82 */ /* 0x000ea20000000800 */
[----:B------:R-:W-:Y:S01]  /*5460*/  LOP3.LUT R33, R4, 0x400000, R33, 0xf8, !PT ;  /* 0x0040000004217812 */ /* 0x000fe200078ef821 */
[----:B------:R-:W-:Y:S01]  /*5470*/  IMAD.MOV.U32 R30, RZ, RZ, RZ ;  /* 0x000000ffff1e7224 */ /* 0x000fe200078e00ff */
[----:B------:R-:W-:Y:S01]  /*5480*/  LOP3.LUT R68, R5, 0x8, R68, 0xf8, !PT ;  /* 0x0000000805447812 */ /* 0x000fe200078ef844 */
[----:B------:R-:W-:Y:S01]  /*5490*/  IMAD.MOV.U32 R74, RZ, RZ, RZ ;  /* 0x000000ffff4a7224 */ /* 0x000fe200078e00ff */
[----:B------:R-:W-:Y:S01]  /*54a0*/  LOP3.LUT R3, R2, 0x200, R3, 0xf8, !PT ;  /* 0x0000020002037812 */ /* 0x000fe200078ef803 */
[----:B------:R-:W-:Y:S01]  /*54b0*/  IMAD.MOV.U32 R80, RZ, RZ, RZ ;  /* 0x000000ffff507224 */ /* 0x000fe200078e00ff */
[----:B------:R-:W-:Y:S01]  /*54c0*/  LOP3.LUT P0, RZ, R69, 0x40, RZ, 0xc0, !PT ;  /* 0x0000004045ff7812 */ /* 0x000fe2000780c0ff */
[----:B------:R-:W3:Y:S01]  /*54d0*/  LDC R65, c[0x0][0xb20] ;  /* 0x0002c800ff417b82 */ /* 0x000ee20000000800 */
[----:B------:R-:W4:Y:S01]  /*54e0*/  LDS R0, [UR44+0x120] ;  /* 0x0001202cff007984 */ /* 0x000f220008000800 */
[----:B------:R-:W-:Y:S01]  /*54f0*/  LOP3.LUT R68, R3, R68, RZ, 0xfc, !PT ;  /* 0x0000004403447212 */ /* 0x000fe200078efcff */
[----:B------:R-:W-:Y:S01]  /*5500*/  IMAD.U32 R71, RZ, RZ, UR4 ;  /* 0x00000004ff477e24 */ /* 0x000fe2000f8e00ff */
[----:B------:R-:W-:Y:S01]  /*5510*/  LOP3.LUT R76, R76, 0x60, RZ, 0xc0, !PT ;  /* 0x000000604c4c7812 */ /* 0x000fe200078ec0ff */
[----:B------:R-:W1:Y:S03]  /*5520*/  LDCU.64 UR50, c[0x0][0x348] ;  /* 0x00006900ff3277ac */ /* 0x000e660008000a00 */
[----:B------:R-:W1:Y:S01]  /*5530*/  LDC R27, c[0x0][0xb30] ;  /* 0x0002cc00ff1b7b82 */ /* 0x000e620000000800 */
[----:B------:R-:W1:Y:S01]  /*5540*/  LDCU.64 UR38, c[0x0][0x888] ;  /* 0x00011100ff2677ac */ /* 0x000e620008000a00 */
[----:B------:R-:W-:Y:S01]  /*5550*/  UMOV UR45, URZ ;  /* 0x000000ff002d7c82 */ /* 0x000fe20008000000 */
[----:B------:R-:W-:-:S05]  /*5560*/  UMOV UR48, URZ ;  /* 0x000000ff00307c82 */ /* 0x000fca0008000000 */
[----:B------:R-:W1:Y:S08]  /*5570*/  LDC.64 R56, c[0x0][0x888] ;  /* 0x00022200ff387b82 */ /* 0x000e700000000a00 */
[----:B------:R-:W1:Y:S08]  /*5580*/  LDC.64 R60, c[0x0][0xb10] ;  /* 0x0002c400ff3c7b82 */ /* 0x000e700000000a00 */
[----:B------:R-:W1:Y:S08]  /*5590*/  LDC.64 R24, c[0x0][0xb18] ;  /* 0x0002c600ff187b82 */ /* 0x000e700000000a00 */
[----:B------:R-:W1:Y:S01]  /*55a0*/  LDC.64 R22, c[0x0][0xb28] ;  /* 0x0002ca00ff167b82 */ /* 0x000e620000000a00 */
[----:B----4-:R-:W-:Y:S01]  /*55b0*/  IMAD.IADD R33, R0, 0x1, R33 ;  /* 0x0000000100217824 */ /* 0x010fe200078e0221 */
[----:B------:R-:W-:-:S06]  /*55c0*/  P2R R0, PR, RZ, 0x1 ;  /* 0x00000001ff007803 */ /* 0x000fcc0000000000 */
[----:B------:R-:W4:Y:S08]  /*55d0*/  LDC.64 R58, c[0x0][0x890] ;  /* 0x00022400ff3a7b82 */ /* 0x000f300000000a00 */
[----:B------:R-:W1:Y:S08]  /*55e0*/  LDC.64 R54, c[0x0][0x8b0] ;  /* 0x00022c00ff367b82 */ /* 0x000e700000000a00 */
[----:B------:R-:W1:Y:S08]  /*55f0*/  LDC.64 R52, c[0x0][0x8a8] ;  /* 0x00022a00ff347b82 */ /* 0x000e700000000a00 */
[----:B--23--:R-:W1:Y:S02]  /*5600*/  LDC R66, c[0x0][0x374] ;  /* 0x0000dd00ff427b82 */ /* 0x00ce640000000800 */
.L_x_142:
[C---:B------:R-:W-:Y:S02]  /*5610*/  LEA R0, R80.reuse, UR44, 0x3 ;  /* 0x0000002c50007c11 */ /* 0x040fe4000f8e18ff */
[----:B------:R-:W-:Y:S02]  /*5620*/  SHF.L.U32 R3, R73, 0x1f, RZ ;  /* 0x0000001f49037819 */ /* 0x000fe400000006ff */
[----:B------:R-:W-:Y:S02]  /*5630*/  LEA R16, R80, UR44, 0x4 ;  /* 0x0000002c50107c11 */ /* 0x000fe4000f8e20ff */
[----:B--2---:R-:W2:Y:S02]  /*5640*/  SYNCS.PHASECHK.TRANS64.TRYWAIT P0, [R0+URZ+0x70], R3 ;  /* 0x00007003000075a7 */ /* 0x004ea400080011ff */
[----:B--2---:R-:W-:Y:S05]  /*5650*/  @!P0 BRA `(.L_x_99) ;  /* 0x0000003c00088947 */ /* 0x004fea0003800000 */
.L_x_189:
[----:B------:R-:W3:Y:S01]  /*5660*/  LDC.64 R12, c[0x0][0xb10] ;  /* 0x0002c400ff0c7b82 */ /* 0x000ee20000000a00 */
[----:B------:R-:W4:Y:S01]  /*5670*/  LDS.128 R16, [R16+0x100] ;  /* 0x0001000010107984 */ /* 0x000f220000000c00 */
[----:B-1----:R-:W-:Y:S01]  /*5680*/  ISETP.NE.AND P1, PT, R27, 0x1, PT ;  /* 0x000000011b00780c */ /* 0x002fe20003f25270 */
[----:B--2---:R-:W-:Y:S01]  /*5690*/  VIADD R0, R0, 0x80 ;  /* 0x0000008000007836 */ /* 0x004fe20000000000 */
[----:B------:R-:W-:Y:S04]  /*56a0*/  ISETP.GE.AND P0, PT, R26, 0x1, PT ;  /* 0x000000011a00780c */ /* 0x000fe80003f06270 */
[----:B------:R-:W1:Y:S01]  /*56b0*/  LDC.64 R10, c[0x0][0xb18] ;  /* 0x0002c600ff0a7b82 */ /* 0x000e620000000a00 */
[----:B------:R-:W-:Y:S01]  /*56c0*/  PRMT R0, RZ, 0x654, R0 ;  /* 0x00000654ff007816 */ /* 0x000fe20000000000 */
[----:B------:R-:W-:Y:S01]  /*56d0*/  @!PT LDS RZ, [RZ] ;  /* 0x00000000fffff984 */ /* 0x000fe20000000800 */
[----:B------:R-:W-:Y:S01]  /*56e0*/  @!PT LDS RZ, [RZ] ;  /* 0x00000000fffff984 */ /* 0x000fe20000000800 */
[----:B------:R-:W-:Y:S01]  /*56f0*/  @!PT LDS RZ, [RZ] ;  /* 0x00000000fffff984 */ /* 0x000fe20000000800 */
[----:B------:R-:W-:Y:S01]  /*5700*/  @!PT LDS RZ, [RZ] ;  /* 0x00000000fffff984 */ /* 0x000fe20000000800 */
[----:B------:R2:W-:Y:S06]  /*5710*/  MEMBAR.ALL.CTA ;  /* 0x0000000000007992 */ /* 0x0005ec0000008000 */
[----:B--2---:R-:W2:Y:S01]  /*5720*/  FENCE.VIEW.ASYNC.S ;  /* 0x00000000000073c6 */ /* 0x004ea20000000000 */
[----:B------:R-:W1:Y:S08]  /*5730*/  @!P1 LDC R14, c[0x0][0xb20] ;  /* 0x0002c800ff0e9b82 */ /* 0x000e700000000800 */
[----:B------:R-:W1:Y:S01]  /*5740*/  @!P1 LDC R9, c[0x0][0xb0c] ;  /* 0x0002c300ff099b82 */ /* 0x000e620000000800 */
[----:B--2---:R2:W-:Y:S01]  /*5750*/  SYNCS.ARRIVE.TRANS64.RED.A1T0 RZ, [R0+URZ], RZ ;  /* 0x000000ff00ff79a7 */ /* 0x0045e200081004ff */
[----:B----4-:R-:W-:Y:S04]  /*5760*/  LOP3.LUT P4, RZ, R18, 0x1, RZ, 0xc0, !PT ;  /* 0x0000000112ff7812 */ /* 0x010fe8000788c0ff */
[----:B------:R-:W-:Y:S09]  /*5770*/  P2R R77, PR, RZ, 0x10 ;  /* 0x00000010ff4d7803 */ /* 0x000ff20000000000 */
[----:B------:R-:W-:Y:S02]  /*5780*/  @P4 MOV R31, R16 ;  /* 0x00000010001f4202 */ /* 0x000fe40000000f00 */
[----:B------:R-:W-:Y:S01]  /*5790*/  @P4 LOP3.LUT R29, R17, 0xffff, RZ, 0xc0, !PT ;  /* 0x0000ffff111d4812 */ /* 0x000fe200078ec0ff */
[----:B--23--:R-:W-:Y:S06]  /*57a0*/  @!P0 BRA `(.L_x_100) ;  /* 0x0000000000a48947 */ /* 0x00cfec0003800000 */
[----:B------:R-:W-:Y:S01]  /*57b0*/  IMAD.HI.U32 R36, R66, R25, RZ ;  /* 0x0000001942247227 */ /* 0x000fe200078e00ff */
[----:B------:R-:W-:Y:S02]  /*57c0*/  ISETP.NE.AND P0, PT, R24, 0x1, PT ;  /* 0x000000011800780c */ /* 0x000fe40003f05270 */
[----:B------:R-:W-:Y:S01]  /*57d0*/  ISETP.NE.AND P2, PT, R26, 0x1, PT ;  /* 0x000000011a00780c */ /* 0x000fe20003f45270 */
[-C--:B------:R-:W-:Y:S01]  /*57e0*/  IMAD.HI.U32 R34, R67, R60.reuse, RZ ;  /* 0x0000003c43227227 */ /* 0x080fe200078e00ff */
[----:B------:R-:W-:Y:S02]  /*57f0*/  SHF.R.U32.HI R37, RZ, R65, R36 ;  /* 0x00000041ff257219 */ /* 0x000fe40000011624 */
[----:B------:R-:W-:Y:S01]  /*5800*/  ISETP.NE.AND P3, PT, R28, 0x1, PT ;  /* 0x000000011c00780c */ /* 0x000fe20003f65270 */
[----:B------:R-:W-:Y:S01]  /*5810*/  IMAD.HI.U32 R40, R29, R25, RZ ;  /* 0x000000191d287227 */ /* 0x000fe200078e00ff */
[----:B------:R-:W-:Y:S02]  /*5820*/  SHF.R.U32.HI R34, RZ, R61, R34 ;  /* 0x0000003dff227219 */ /* 0x000fe40000011622 */
[----:B------:R-:W-:Y:S01]  /*5830*/  SEL R3, R66, R37, !P0 ;  /* 0x0000002542037207 */ /* 0x000fe20004000000 */
[----:B------:R-:W-:Y:S01]  /*5840*/  IMAD.HI.U32 R38, R31, R60, RZ ;  /* 0x0000003c1f267227 */ /* 0x000fe200078e00ff */
[----:B------:R-:W-:Y:S03]  /*5850*/  SEL R7, R67, R34, !P3 ;  /* 0x0000002243077207 */ /* 0x000fe60005800000 */
[-C--:B------:R-:W-:Y:S01]  /*5860*/  IMAD.HI.U32 R34, R3, R22.reuse, RZ ;  /* 0x0000001603227227 */ /* 0x080fe200078e00ff */
[----:B------:R-:W-:Y:S03]  /*5870*/  SHF.R.U32.HI R38, RZ, R61, R38 ;  /* 0x0000003dff267219 */ /* 0x000fe60000011626 */
[----:B------:R-:W-:Y:S01]  /*5880*/  IMAD.HI.U32 R36, R7, R22, RZ ;  /* 0x0000001607247227 */ /* 0x000fe200078e00ff */
[----:B------:R-:W-:Y:S02]  /*5890*/  @P2 SHF.R.U32.HI R3, RZ, R23, R34 ;  /* 0x00000017ff032219 */ /* 0x000fe40000011622 */
[----:B------:R-:W-:Y:S02]  /*58a0*/  SHF.R.U32.HI R34, RZ, R65, R40 ;  /* 0x00000041ff227219 */ /* 0x000fe40000011628 */
[----:B------:R-:W-:Y:S01]  /*58b0*/  @P2 SHF.R.U32.HI R7, RZ, R23, R36 ;  /* 0x00000017ff072219 */ /* 0x000fe20000011624 */
[C---:B------:R-:W-:Y:S01]  /*58c0*/  IMAD R2, R26.reuse, R3, RZ ;  /* 0x000000031a027224 */ /* 0x040fe200078e02ff */
[----:B------:R-:W-:Y:S02]  /*58d0*/  SEL R5, R29, R34, !P0 ;  /* 0x000000221d057207 */ /* 0x000fe40004000000 */
[----:B------:R-:W-:Y:S01]  /*58e0*/  SEL R3, R31, R38, !P3 ;  /* 0x000000261f037207 */ /* 0x000fe20005800000 */
[----:B------:R-:W-:Y:S01]  /*58f0*/  IMAD R4, R26, R7, RZ ;  /* 0x000000071a047224 */ /* 0x000fe200078e02ff */
[C---:B------:R-:W-:Y:S01]  /*5900*/  ISETP.GE.AND P0, PT, R5.reuse, R2, PT ;  /* 0x000000020500720c */ /* 0x040fe20003f06270 */
[----:B------:R-:W-:Y:S03]  /*5910*/  IMAD.HI.U32 R6, R5, R22, RZ ;  /* 0x0000001605067227 */ /* 0x000fe600078e00ff */
[----:B------:R-:W-:Y:S01]  /*5920*/  ISETP.GE.OR P0, PT, R3, R4, P0 ;  /* 0x000000040300720c */ /* 0x000fe20000706670 */
[----:B------:R-:W-:Y:S01]  /*5930*/  IMAD.MOV R4, RZ, RZ, -R3 ;  /* 0x000000ffff047224 */ /* 0x000fe200078e0a03 */
[-C--:B------:R-:W-:Y:S03]  /*5940*/  SHF.R.U32.HI R6, RZ, R23.reuse, R6 ;  /* 0x00000017ff067219 */ /* 0x080fe60000011606 */
[----:B------:R-:W-:Y:S01]  /*5950*/  IMAD R31, R28, R4, R31 ;  /* 0x000000041c1f7224 */ /* 0x000fe200078e021f */
[----:B------:R-:W-:Y:S05]  /*5960*/  SEL R15, R5, R6, !P2 ;  /* 0x00000006050f7207 */ /* 0x000fea0005000000 */
[----:B------:R-:W-:Y:S02]  /*5970*/  IMAD.MOV R6, RZ, RZ, -R15 ;  /* 0x000000ffff067224 */ /* 0x000fe400078e0a0f */
[C---:B------:R-:W-:Y:S04]  /*5980*/  @!P0 IMAD.HI.U32 R2, R3.reuse, R22, RZ ;  /* 0x0000001603028227 */ /* 0x040fe800078e00ff */
[----:B------:R-:W-:Y:S01]  /*5990*/  IMAD R6, R26, R6, R5 ;  /* 0x000000061a067224 */ /* 0x000fe200078e0205 */
[----:B------:R-:W-:Y:S04]  /*59a0*/  @!P0 SHF.R.U32.HI R2, RZ, R23, R2 ;  /* 0x00000017ff028219 */ /* 0x000fe80000011602 */
[----:B------:R-:W-:Y:S02]  /*59b0*/  @!P0 SEL R0, R3, R2, !P2 ;  /* 0x0000000203008207 */ /* 0x000fe40005000000 */
[----:B------:R-:W-:Y:S02]  /*59c0*/  IADD3 R2, PT, PT, -R5, RZ, RZ ;  /* 0x000000ff05027210 */ /* 0x000fe40007ffe1ff */
[----:B------:R-:W-:Y:S01]  /*59d0*/  @!P0 IADD3 R8, PT, PT, R15, -R0, RZ ;  /* 0x800000000f088210 */ /* 0x000fe20007ffe0ff */
[----:B------:R-:W-:Y:S02]  /*59e0*/  @!P0 IMAD R0, R7, R6, R0 ;  /* 0x0000000607008224 */ /* 0x000fe400078e0200 */
[----:B------:R-:W-:Y:S02]  /*59f0*/  IMAD R29, R24, R2, R29 ;  /* 0x00000002181d7224 */ /* 0x000fe400078e021d */
[----:B------:R-:W-:Y:S02]  /*5a00*/  @!P0 IMAD R5, R8, R26, R3 ;  /* 0x0000001a08058224 */ /* 0x000fe400078e0203 */
[----:B------:R-:W-:Y:S04]  /*5a10*/  @!P0 IMAD.MOV.U32 R3, RZ, RZ, R0 ;  /* 0x000000ffff038224 */ /* 0x000fe800078e0000 */
[----:B------:R-:W-:Y:S02]  /*5a20*/  IMAD R31, R3, R28, R31 ;  /* 0x0000001c031f7224 */ /* 0x000fe400078e021f */
[----:B------:R-:W-:Y:S07]  /*5a30*/  IMAD R29, R5, R24, R29 ;  /* 0x00000018051d7224 */ /* 0x000fee00078e021d */
.L_x_100:
[----:B-1----:R-:W-:Y:S01]  /*5a40*/  @!P1 ISETP.NE.AND P0, PT, R10, 0x1, PT ;  /* 0x000000010a00980c */ /* 0x002fe20003f05270 */
[----:B------:R-:W-:Y:S01]  /*5a50*/  @!P1 IMAD.HI.U32 R3, R29, R11, RZ ;  /* 0x0000000b1d039227 */ /* 0x000fe200078e00ff */
[----:B------:R-:W-:Y:S01]  /*5a60*/  R2UR UR42, R21 ;  /* 0x00000000152a72ca */ /* 0x000fe200000e0000 */
[----:B------:R-:W-:Y:S01]  /*5a70*/  BSSY.RECONVERGENT B6, `(.L_x_101) ;  /* 0x0000031000067945 */ /* 0x000fe20003800200 */
[----:B------:R-:W-:Y:S01]  /*5a80*/  R2UR UR41, R20 ;  /* 0x00000000142972ca */ /* 0x000fe200000e0000 */
[----:B------:R-:W-:Y:S01]  /*5a90*/  @!P1 IMAD.HI.U32 R0, R31, R12, RZ ;  /* 0x0000000c1f009227 */ /* 0x000fe200078e00ff */
[----:B------:R-:W-:Y:S02]  /*5aa0*/  @!P1 SHF.R.U32.HI R2, RZ, R14, R3 ;  /* 0x0000000eff029219 */ /* 0x000fe40000011603 */
[----:B------:R-:W-:Y:S01]  /*5ab0*/  @!P1 ISETP.NE.AND P2, PT, R9, 0x1, PT ;  /* 0x000000010900980c */ /* 0x000fe20003f45270 */
[----:B------:R-:W-:Y:S01]  /*5ac0*/  VIADD R80, R80, 0x1 ;  /* 0x0000000150507836 */ /* 0x000fe20000000000 */
[----:B------:R-:W-:Y:S02]  /*5ad0*/  @!P1 SEL R2, R29, R2, !P0 ;  /* 0x000000021d029207 */ /* 0x000fe40004000000 */
[----:B------:R-:W-:Y:S02]  /*5ae0*/  @!P1 SHF.R.U32.HI R0, RZ, R13, R0 ;  /* 0x0000000dff009219 */ /* 0x000fe40000011600 */
[----:B------:R-:W-:Y:S01]  /*5af0*/  LOP3.LUT P0, RZ, R71, 0x90, RZ, 0xc0, !PT ;  /* 0x0000009047ff7812 */ /* 0x000fe2000780c0ff */
[----:B------:R-:W-:Y:S01]  /*5b00*/  USHF.L.U32 UR42, UR42, 0x6, URZ ;  /* 0x000000062a2a7899 */ /* 0x000fe200080006ff */
[----:B------:R-:W-:Y:S01]  /*5b10*/  @!P1 SEL R3, R31, R0, !P2 ;  /* 0x000000001f039207 */ /* 0x000fe20005000000 */
[----:B------:R-:W-:Y:S01]  /*5b20*/  USHF.L.U32 UR41, UR41, 0x7, URZ ;  /* 0x0000000729297899 */ /* 0x000fe200080006ff */
[----:B------:R-:W-:Y:S03]  /*5b30*/  @P4 SHF.R.U32.HI R72, RZ, 0x10, R17 ;  /* 0x00000010ff484819 */ /* 0x000fe60000011611 */
[----:B------:R-:W-:Y:S02]  /*5b40*/  @!P1 IMAD.IADD R0, R2, 0x1, -R3 ;  /* 0x0000000102009824 */ /* 0x000fe400078e0a03 */
[----:B------:R-:W-:Y:S02]  /*5b50*/  @!P1 IMAD.IADD R2, R3, 0x1, -R2 ;  /* 0x0000000103029824 */ /* 0x000fe400078e0a02 */
[----:B------:R-:W-:Y:S02]  /*5b60*/  @!P1 IMAD R31, R0, R9, R31 ;  /* 0x00000009001f9224 */ /* 0x000fe400078e021f */
[----:B------:R-:W-:Y:S01]  /*5b70*/  @!P1 IMAD R29, R2, R10, R29 ;  /* 0x0000000a021d9224 */ /* 0x000fe200078e021d */
[----:B------:R-:W-:Y:S06]  /*5b80*/  @!P0 BRA `(.L_x_102) ;  /* 0x00000000007c8947 */ /* 0x000fec0003800000 */
[----:B------:R-:W1:Y:S01]  /*5b90*/  LDCU.64 UR8, c[0x4][0x80] ;  /* 0x01001000ff0877ac */ /* 0x000e620008000a00 */
[----:B------:R-:W-:Y:S01]  /*5ba0*/  MOV R2, 0x0 ;  /* 0x0000000000027802 */ /* 0x000fe20000000f00 */
[----:B------:R-:W-:Y:S02]  /*5bb0*/  HFMA2 R12, -RZ, RZ, 0, 5.9604644775390625e-08 ;  /* 0x00000001ff0c7431 */ /* 0x000fe400000001ff */
[----:B------:R-:W-:Y:S01]  /*5bc0*/  IMAD.MOV.U32 R8, RZ, RZ, 0x70 ;  /* 0x00000070ff087424 */ /* 0x000fe200078e00ff */
[----:B------:R2:W3:Y:S01]  /*5bd0*/  LDC.64 R14, c[0x4][R2] ;  /* 0x01000000020e7b82 */ /* 0x0004e20000000a00 */
[----:B------:R-:W4:Y:S01]  /*5be0*/  LDCU.64 UR6, c[0x4][0x88] ;  /* 0x01001100ff0677ac */ /* 0x000f220008000a00 */
[----:B------:R-:W-:Y:S01]  /*5bf0*/  IMAD.MOV.U32 R13, RZ, RZ, RZ ;  /* 0x000000ffff0d7224 */ /* 0x000fe200078e00ff */
[----:B------:R-:W2:Y:S01]  /*5c00*/  LDCU.64 UR4, c[0x4][0x8] ;  /* 0x01000100ff0477ac */ /* 0x000ea20008000a00 */
[----:B-1----:R-:W-:Y:S01]  /*5c10*/  MOV R5, UR9 ;  /* 0x0000000900057c02 */ /* 0x002fe20008000f00 */
[----:B------:R-:W-:Y:S01]  /*5c20*/  IMAD.U32 R4, RZ, RZ, UR8 ;  /* 0x00000008ff047e24 */ /* 0x000fe2000f8e00ff */
[----:B----4-:R-:W-:Y:S01]  /*5c30*/  MOV R7, UR7 ;  /* 0x0000000700077c02 */ /* 0x010fe20008000f00 */
[----:B------:R-:W-:Y:S01]  /*5c40*/  IMAD.U32 R6, RZ, RZ, UR6 ;  /* 0x00000006ff067e24 */ /* 0x000fe2000f8e00ff */
[----:B--2---:R-:W-:Y:S01]  /*5c50*/  MOV R11, UR5 ;  /* 0x00000005000b7c02 */ /* 0x004fe20008000f00 */
[----:B------:R-:W-:Y:S02]  /*5c60*/  IMAD.U32 R10, RZ, RZ, UR4 ;  /* 0x00000004ff0a7e24 */ /* 0x000fe4000f8e00ff */
[----:B------:R-:W-:Y:S07]  /*5c70*/  LEPC R20, `(.L_x_103) ;  /* 0x000000001014794e */ /* 0x000fee0000000000 */
[----:B---3-5:R-:W-:Y:S05]  /*5c80*/  CALL.ABS.NOINC R14 ;  /* 0x000000000e007343 */ /* 0x028fea0003c00000 */
.L_x_103:
[----:B------:R-:W1:Y:S01]  /*5c90*/  LDCU.64 UR8, c[0x4][0x80] ;  /* 0x01001000ff0877ac */ /* 0x000e620008000a00 */
[----:B------:R-:W2:Y:S01]  /*5ca0*/  LDC.64 R2, c[0x4][R2] ;  /* 0x0100000002027b82 */ /* 0x000ea20000000a00 */
[----:B------:R-:W-:Y:S02]  /*5cb0*/  HFMA2 R12, -RZ, RZ, 0, 5.9604644775390625e-08 ;  /* 0x00000001ff0c7431 */ /* 0x000fe400000001ff */
[----:B------:R-:W-:Y:S02]  /*5cc0*/  IMAD.MOV.U32 R8, RZ, RZ, 0x70 ;  /* 0x00000070ff087424 */ /* 0x000fe400078e00ff */
[----:B------:R-:W-:Y:S01]  /*5cd0*/  IMAD.MOV.U32 R13, RZ, RZ, RZ ;  /* 0x000000ffff0d7224 */ /* 0x000fe200078e00ff */
[----:B------:R-:W3:Y:S01]  /*5ce0*/  LDCU.64 UR6, c[0x4][0x88] ;  /* 0x01001100ff0677ac */ /* 0x000ee20008000a00 */
[----:B------:R-:W4:Y:S01]  /*5cf0*/  LDCU.64 UR4, c[0x4][0x8] ;  /* 0x01000100ff0477ac */ /* 0x000f220008000a00 */
[----:B-1----:R-:W-:Y:S02]  /*5d00*/  MOV R4, UR8 ;  /* 0x0000000800047c02 */ /* 0x002fe40008000f00 */
[----:B------:R-:W-:Y:S02]  /*5d10*/  MOV R5, UR9 ;  /* 0x0000000900057c02 */ /* 0x000fe40008000f00 */
[----:B---3--:R-:W-:Y:S01]  /*5d20*/  MOV R7, UR7 ;  /* 0x0000000700077c02 */ /* 0x008fe20008000f00 */
[----:B------:R-:W-:Y:S01]  /*5d30*/  IMAD.U32 R6, RZ, RZ, UR6 ;  /* 0x00000006ff067e24 */ /* 0x000fe2000f8e00ff */
[----:B----4-:R-:W-:Y:S01]  /*5d40*/  MOV R11, UR5 ;  /* 0x00000005000b7c02 */ /* 0x010fe20008000f00 */
[----:B------:R-:W-:Y:S02]  /*5d50*/  IMAD.U32 R10, RZ, RZ, UR4 ;  /* 0x00000004ff0a7e24 */ /* 0x000fe4000f8e00ff */
[----:B------:R-:W-:Y:S07]  /*5d60*/  LEPC R20, `(.L_x_102) ;  /* 0x000000001014794e */ /* 0x000fee0000000000 */
[----:B--2---:R-:W-:Y:S05]  /*5d70*/  CALL.ABS.NOINC R2 ;  /* 0x0000000002007343 */ /* 0x004fea0003c00000 */
.L_x_102:
[----:B------:R-:W-:Y:S05]  /*5d80*/  BSYNC.RECONVERGENT B6 ;  /* 0x0000000000067941 */ /* 0x000fea0003800200 */
.L_x_101:
[C---:B------:R-:W-:Y:S02]  /*5d90*/  ISETP.NE.U32.AND P3, PT, R58.reuse, RZ, PT ;  /* 0x000000ff3a00720c */ /* 0x040fe40003f65070 */
[----:B------:R-:W-:Y:S02]  /*5da0*/  ISETP.NE.U32.AND P0, PT, RZ, UR38, PT ;  /* 0x00000026ff007c0c */ /* 0x000fe4000bf05070 */
[C---:B------:R-:W-:Y:S02]  /*5db0*/  ISETP.NE.AND.EX P3, PT, R59.reuse, RZ, PT, P3 ;  /* 0x000000ff3b00720c */ /* 0x040fe40003f65330 */
[----:B------:R-:W-:Y:S02]  /*5dc0*/  ISETP.NE.U32.AND P4, PT, R58, RZ, PT ;  /* 0x000000ff3a00720c */ /* 0x000fe40003f85070 */
[----:B------:R-:W-:Y:S02]  /*5dd0*/  ISETP.NE.AND.EX P0, PT, RZ, UR39, PT, P0 ;  /* 0x00000027ff007c0c */ /* 0x000fe4000bf05300 */
[----:B------:R-:W-:Y:S02]  /*5de0*/  ISETP.NE.U32.AND P2, PT, R54, RZ, PT ;  /* 0x000000ff3600720c */ /* 0x000fe40003f45070 */
[----:B------:R-:W-:Y:S02]  /*5df0*/  ISETP.NE.U32.AND P1, PT, RZ, UR38, PT ;  /* 0x00000026ff007c0c */ /* 0x000fe4000bf25070 */
[----:B------:R-:W-:Y:S03]  /*5e00*/  ISETP.NE.AND.EX P4, PT, R59, RZ, P0, P4 ;  /* 0x000000ff3b00720c */ /* 0x000fe60000785340 */
[----:B------:R-:W-:Y:S10]  /*5e10*/  @!P3 BRA `(.L_x_104) ;  /* 0x00000000002cb947 */ /* 0x000ff40003800000 */
[----:B------:R-:W-:Y:S01]  /*5e20*/  ISETP.NE.U32.AND P0, PT, R56, RZ, PT ;  /* 0x000000ff3800720c */ /* 0x000fe20003f05070 */
[----:B------:R-:W-:Y:S03]  /*5e30*/  IMAD.MOV.U32 R63, RZ, RZ, 0x1 ;  /* 0x00000001ff3f7424 */ /* 0x000fe600078e00ff */
[----:B------:R-:W-:Y:S11]  /*5e40*/  ISETP.NE.AND.EX P0, PT, R57, RZ, PT, P0 ;  /* 0x000000ff3900720c */ /* 0x000ff60003f05300 */
[----:B------:R-:W-:Y:S02]  /*5e50*/  @!UPT UIADD3 URZ, UPT, UPT, URZ, URZ, URZ ;  /* 0x000000fffffff290 */ /* 0x000fe4000fffe0ff */
[----:B------:R-:W1:Y:S01]  /*5e60*/  @P0 LDC.64 R2, c[0x0][0x888] ;  /* 0x00022200ff020b82 */ /* 0x000e620000000a00 */
[----:B------:R-:W-:Y:S04]  /*5e70*/  @P0 IMAD R0, R58, UR36, RZ ;  /* 0x000000243a000c24 */ /* 0x000fe8000f8e02ff */
[----:B-1----:R-:W-:Y:S04]  /*5e80*/  @P0 IMAD.WIDE R2, R0, 0x4, R2 ;  /* 0x0000000400020825 */ /* 0x002fe800078e0202 */
[----:B------:R-:W-:Y:S01]  /*5e90*/  HFMA2 R0, -RZ, RZ, 0, 5.9604644775390625e-08 ;  /* 0x00000001ff007431 */ /* 0x000fe200000001ff */
[----:B-----5:R1:W5:Y:S04]  /*5ea0*/  @P0 LDG.E R35, desc[UR46][R2.64] ;  /* 0x0000002e02230981 */ /* 0x020368000c1e1900 */
[----:B------:R-:W-:Y:S01]  /*5eb0*/  @!P0 PRMT R63, R0, 0x7610, R63 ;  /* 0x00007610003f8816 */ /* 0x000fe2000000003f */
[----:B-1----:R-:W2:Y:S06]  /*5ec0*/  @!P0 LDC R35, c[0x0][0x880] ;  /* 0x00022000ff238b82 */ /* 0x002eac0000000800 */
.L_x_104:
[----:B------:R-:W-:Y:S02]  /*5ed0*/  ISETP.NE.AND.EX P2, PT, R55, RZ, PT, P2 ;  /* 0x000000ff3700720c */ /* 0x000fe40003f45320 */
[----:B------:R-:W-:Y:S02]  /*5ee0*/  PLOP3.LUT P0, PT, PT, PT, PT, 0x8, 0x80 ;  /* 0x000000000080781c */ /* 0x000fe40003f0e170 */
[----:B------:R-:W-:Y:S02]  /*5ef0*/  ISETP.NE.AND.EX P1, PT, RZ, UR39, PT, P1 ;  /* 0x00000027ff007c0c */ /* 0x000fe4000bf25310 */
[----:B------:R-:W-:Y:S07]  /*5f00*/  @!P4 PLOP3.LUT P0, PT, P3, PT, PT, 0x80, 0x8 ;  /* 0x000000000008c81c */ /* 0x000fee0001f0f070 */
[----:B------:R-:W-:Y:S06]  /*5f10*/  @!P2 BRA `(.L_x_105) ;  /* 0x000000000020a947 */ /* 0x000fec0003800000 */
[----:B------:R-:W-:Y:S04]  /*5f20*/  ISETP.NE.U32.AND P2, PT, R52, RZ, PT ;  /* 0x000000ff3400720c */ /* 0x000fe80003f45070 */
[----:B------:R-:W-:Y:S11]  /*5f30*/  ISETP.NE.AND.EX P2, PT, R53, RZ, PT, P2 ;  /* 0x000000ff3500720c */ /* 0x000ff60003f45320 */
[----:B------:R-:W-:Y:S02]  /*5f40*/  @!UPT UIADD3 URZ, UPT, UPT, URZ, URZ, URZ ;  /* 0x000000fffffff290 */ /* 0x000fe4000fffe0ff */
[----:B------:R-:W1:Y:S01]  /*5f50*/  @P2 LDC.64 R2, c[0x0][0x8a8] ;  /* 0x00022a00ff022b82 */ /* 0x000e620000000a00 */
[----:B------:R-:W-:Y:S04]  /*5f60*/  @P2 IMAD R0, R54, UR36, RZ ;  /* 0x0000002436002c24 */ /* 0x000fe8000f8e02ff */
[----:B-1----:R-:W-:Y:S05]  /*5f70*/  @P2 IMAD.WIDE R2, R0, 0x4, R2 ;  /* 0x0000000400022825 */ /* 0x002fea00078e0202 */
[----:B-----5:R1:W5:Y:S02]  /*5f80*/  @P2 LDG.E R32, desc[UR46][R2.64] ;  /* 0x0000002e02202981 */ /* 0x020364000c1e1900 */
[----:B-1----:R-:W3:Y:S02]  /*5f90*/  @!P2 LDC R32, c[0x0][0x8a0] ;  /* 0x00022800ff20ab82 */ /* 0x002ee40000000800 */
.L_x_105:
[----:B--2--5:R-:W-:Y:S01]  /*5fa0*/  FSETP.NEU.AND P2, PT, R35, RZ, PT ;  /* 0x000000ff2300720b */ /* 0x024fe20003f4d000 */
[----:B------:R-:W-:Y:S01]  /*5fb0*/  IMAD.SHL.U32 R81, R68, 0x2, RZ ;  /* 0x0000000244517824 */ /* 0x000fe200078e00ff */
[----:B------:R-:W-:Y:S01]  /*5fc0*/  SEL R5, RZ, 0xffffffff, P1 ;  /* 0xffffffffff057807 */ /* 0x000fe20000800000 */
[----:B------:R-:W-:Y:S01]  /*5fd0*/  BSSY B1, `(.L_x_106) ;  /* 0x0000033000017945 */ /* 0x000fe20003800000 */
[----:B------:R-:W-:Y:S01]  /*5fe0*/  @!P4 LOP3.LUT P1, RZ, R63, 0xff, RZ, 0xc0, !PT ;  /* 0x000000ff3fffc812 */ /* 0x000fe2000782c0ff */
[----:B------:R-:W-:Y:S01]  /*5ff0*/  IMAD.MOV.U32 R39, RZ, RZ, 0x1 ;  /* 0x00000001ff277424 */ /* 0x000fe200078e00ff */
[----:B------:R-:W-:Y:S01]  /*6000*/  @!P4 SEL R0, RZ, 0xffffffff, P2 ;  /* 0xffffffffff00c807 */ /* 0x000fe20001000000 */
[C---:B------:R-:W-:Y:S01]  /*6010*/  IMAD R34, R30.reuse, 0x40, R33 ;  /* 0x000000401e227824 */ /* 0x040fe200078e0221 */
[----:B------:R-:W-:Y:S01]  /*6020*/  LOP3.LUT R75, R75, 0x1, RZ, 0x3c, !PT ;  /* 0x000000014b4b7812 */ /* 0x000fe200078e3cff */
[----:B------:R-:W-:Y:S01]  /*6030*/  IMAD.MOV.U32 R38, RZ, RZ, RZ ;  /* 0x000000ffff267224 */ /* 0x000fe200078e00ff */
[----:B------:R-:W-:Y:S02]  /*6040*/  @P0 SEL R0, R5, R0, !P1 ;  /* 0x0000000005000207 */ /* 0x000fe40004800000 */
[----:B------:R-:W-:Y:S02]  /*6050*/  CS2R R50, SRZ ;  /* 0x0000000000327805 */ /* 0x000fe4000001ff00 */
[----:B------:R-:W-:Y:S02]  /*6060*/  LEA R78, R30, UR44, 0x3 ;  /* 0x0000002c1e4e7c11 */ /* 0x000fe4000f8e18ff */
[----:B------:R-:W-:Y:S02]  /*6070*/  CS2R R48, SRZ ;  /* 0x0000000000307805 */ /* 0x000fe4000001ff00 */
[----:B------:R-:W-:Y:S02]  /*6080*/  @!P4 LOP3.LUT R0, R0, 0x1, RZ, 0xc0, !PT ;  /* 0x000000010000c812 */ /* 0x000fe400078ec0ff */
[----:B------:R-:W-:Y:S02]  /*6090*/  CS2R R42, SRZ ;  /* 0x00000000002a7805 */ /* 0x000fe4000001ff00 */
[----:B------:R-:W-:Y:S02]  /*60a0*/  SHF.L.U32 R3, R74, 0x1f, RZ ;  /* 0x0000001f4a037819 */ /* 0x000fe400000006ff */
[----:B------:R-:W-:Y:S02]  /*60b0*/  CS2R R40, SRZ ;  /* 0x0000000000287805 */ /* 0x000fe4000001ff00 */
[----:B------:R-:W-:Y:S01]  /*60c0*/  ISETP.NE.U32.OR P6, PT, R0, 0x1, P4 ;  /* 0x000000010000780c */ /* 0x000fe200027c5470 */
[----:B------:R-:W-:Y:S01]  /*60d0*/  VIADD R86, R81, UR44 ;  /* 0x0000002c51567c36 */ /* 0x000fe20008000000 */
[----:B------:R-:W-:Y:S02]  /*60e0*/  SEL R0, RZ, 0xffffffff, P2 ;  /* 0xffffffffff007807 */ /* 0x000fe40001000000 */
[----:B------:R-:W-:Y:S02]  /*60f0*/  LOP3.LUT P2, R79, R63, 0xff, RZ, 0xc0, !PT ;  /* 0x000000ff3f4f7812 */ /* 0x000fe4000784c0ff */
[----:B------:R-:W-:Y:S02]  /*6100*/  P2R R82, PR, RZ, 0x40 ;  /* 0x00000040ff527803 */ /* 0x000fe40000000000 */
[----:B------:R-:W-:Y:S04]  /*6110*/  @P3 SEL R0, R5, R0, !P2 ;  /* 0x0000000005003207 */ /* 0x000fe80005000000 */
[----:B------:R-:W-:Y:S02]  /*6120*/  LOP3.LUT R0, R0, 0x1, RZ, 0xc0, !PT ;  /* 0x0000000100007812 */ /* 0x000fe400078ec0ff */
[----:B------:R-:W-:Y:S02]  /*6130*/  @P6 SHF.L.U32 R2, R75, 0x1f, RZ ;  /* 0x0000001f4b026819 */ /* 0x000fe400000006ff */
[----:B------:R-:W-:Y:S02]  /*6140*/  ISETP.NE.U32.AND P5, PT, R0, 0x1, PT ;  /* 0x000000010000780c */ /* 0x000fe40003fa5070 */
[----:B------:R-:W1:Y:S02]  /*6150*/  @P6 SYNCS.PHASECHK.TRANS64.TRYWAIT P1, [UR44+0x20], R2 ;  /* 0x00002002ff0065a7 */ /* 0x000e64000802112c */
[----:B------:R-:W-:Y:S01]  /*6160*/  P2R R84, PR, RZ, 0x20 ;  /* 0x00000020ff547803 */ /* 0x000fe20000000000 */
[----:B------:R2:W4:Y:S01]  /*6170*/  SYNCS.PHASECHK.TRANS64.TRYWAIT P0, [R78+URZ+0x90], R3 ;  /* 0x000090034e0075a7 */ /* 0x00052200080011ff */
[----:B-1----:R-:W-:Y:S01]  /*6180*/  @P6 SEL R39, RZ, 0x1, !P1 ;  /* 0x00000001ff276807 */ /* 0x002fe20004800000 */
[----:B--2---:R-:W-:Y:S06]  /*6190*/  @!P6 BRA `(.L_x_107) ;  /* 0x000000000058e947 */ /* 0x004fec0003800000 */
[C---:B------:R-:W-:Y:S01]  /*61a0*/  VIADD R0, R86.reuse, 0x200 ;  /* 0x0000020056007836 */ /* 0x040fe20000000000 */
[----:B------:R-:W-:Y:S01]  /*61b0*/  LOP3.LUT P6, RZ, R69, 0x40, RZ, 0xc0, !PT ;  /* 0x0000004045ff7812 */ /* 0x000fe200078cc0ff */
[----:B------:R-:W-:Y:S01]  /*61c0*/  BSSY B0, `(.L_x_108) ;  /* 0x000000e000007945 */ /* 0x000fe20003800000 */
[----:B------:R-:W-:Y:S01]  /*61d0*/  ISETP.NE.AND P2, PT, R39, RZ, PT ;  /* 0x000000ff2700720c */ /* 0x000fe20003f45270 */
[----:B------:R-:W-:Y:S01]  /*61e0*/  @P5 VIADD R2, R86, 0x210 ;  /* 0x0000021056025836 */ /* 0x000fe20000000000 */
[----:B------:R-:W-:Y:S01]  /*61f0*/  PLOP3.LUT P1, PT, PT, PT, PT, 0x8, 0x80 ;  /* 0x000000000080781c */ /* 0x000fe20003f2e170 */
[----:B------:R-:W-:Y:S01]  /*6200*/  IMAD.MOV.U32 R51, RZ, RZ, RZ ;  /* 0x000000ffff337224 */ /* 0x000fe200078e00ff */
[----:B------:R-:W-:Y:S02]  /*6210*/  @P5 PLOP3.LUT P1, PT, P6, PT, PT, 0x80, 0x8 ;  /* 0x000000000008581c */ /* 0x000fe4000372f070 */
[----:B------:R-:W-:Y:S02]  /*6220*/  CS2R R48, SRZ ;  /* 0x0000000000307805 */ /* 0x000fe4000001ff00 */
[----:B------:R-:W-:Y:S02]  /*6230*/  CS2R R42, SRZ ;  /* 0x00000000002a7805 */ /* 0x000fe4000001ff00 */
[----:B------:R-:W-:Y:S07]  /*6240*/  CS2R R40, SRZ ;  /* 0x0000000000287805 */ /* 0x000fee000001ff00 */
[----:B------:R-:W-:Y:S01]  /*6250*/  @P1 VIADD R2, R0, 0xfffffff0 ;  /* 0xfffffff000021836 */ /* 0x000fe20000000000 */
[----:B------:R-:W-:Y:S06]  /*6260*/  @P2 BRA `(.L_x_109) ;  /* 0x00000000000c2947 */ /* 0x000fec0003800000 */
[----:B------:R-:W-:Y:S04]  /*6270*/  SHF.L.U32 R5, R75, 0x1f, RZ ;  /* 0x0000001f4b057819 */ /* 0x000fe800000006ff */
[----:B------:R-:W1:Y:S02]  /*6280*/  SYNCS.PHASECHK.TRANS64.TRYWAIT P1, [UR44+0x20], R5 ;  /* 0x00002005ff0075a7 */ /* 0x000e64000802112c */
[----:B-1----:R-:W-:Y:S05]  /*6290*/  @!P1 BRA `(.L_x_110) ;  /* 0x00000030000c9947 */ /* 0x002fea0003800000 */
.L_x_109:
[----:B------:R-:W-:Y:S05]  /*62a0*/  BSYNC B0 ;  /* 0x0000000000007941 */ /* 0x000fea0003800000 */
.L_x_108:
[----:B------:R-:W-:Y:S01]  /*62b0*/  ISETP.NE.AND P1, PT, R84, RZ, PT ;  /* 0x000000ff5400720c */ /* 0x000fe20003f25270 */
[----:B------:R-:W-:Y:S11]  /*62c0*/  HFMA2 R38, -RZ, RZ, 0, 5.9604644775390625e-08 ;  /* 0x00000001ff267431 */ /* 0x000ff600000001ff */
[----:B------:R-:W-:Y:S01]  /*62d0*/  @!UPT UIADD3 URZ, UPT, UPT, URZ, URZ, URZ ;  /* 0x000000fffffff290 */ /* 0x000fe2000fffe0ff */
[----:B------:R2:W1:Y:S04]  /*62e0*/  @P1 LDS.128 R48, [R2] ;  /* 0x0000000002301984 */ /* 0x0004680000000c00 */
[----:B------:R2:W1:Y:S02]  /*62f0*/  @P1 LDS.128 R40, [R81+UR44+0x200] ;  /* 0x0002002c51281984 */ /* 0x0004640008000c00 */
.L_x_107:
[----:B------:R-:W-:Y:S05]  /*6300*/  BSYNC B1 ;  /* 0x0000000000017941 */ /* 0x000fea0003800000 */
.L_x_106:
[----:B-1----:R-:W-:Y:S04]  /*6310*/  SHF.R.U32.HI R5, RZ, 0x15, R34 ;  /* 0x00000015ff057819 */ /* 0x002fe80000011622 */
[----:B------:R-:W-:Y:S01]  /*6320*/  LOP3.LUT P1, RZ, R5, 0x3, R70, 0x48, !PT ;  /* 0x0000000305ff7812 */ /* 0x000fe20007824846 */
[----:B------:R-:W-:Y:S01]  /*6330*/  @!UPT UIADD3 URZ, UPT, UPT, URZ, URZ, URZ ;  /* 0x000000fffffff290 */ /* 0x000fe2000fffe0ff */
[----:B----4-:R-:W-:Y:S11]  /*6340*/  @P0 BRA `(.L_x_111) ;  /* 0x0000000000080947 */ /* 0x010ff60003800000 */
[----:B------:R-:W1:Y:S02]  /*6350*/  SYNCS.PHASECHK.TRANS64.TRYWAIT P0, [R78+URZ+0x90], R3 ;  /* 0x000090034e0075a7 */ /* 0x000e6400080011ff */
[----:B-1----:R-:W-:Y:S05]  /*6360*/  @!P0 BRA `(.L_x_112) ;  /* 0x0000002c00f08947 */ /* 0x002fea0003800000 */
.L_x_111:
[----:B------:R-:W-:Y:S05]  /*6370*/  @!P1 BRA `(.L_x_113) ;  /* 0x0000000000409947 */ /* 0x000fea0003800000 */
[----:B------:R-:W4:Y:S01]  /*6380*/  LDCU.64 UR8, c[0x4][0x70] ;  /* 0x01000e00ff0877ac */ /* 0x000f220008000a00 */
[----:B-1----:R-:W-:Y:S01]  /*6390*/  MOV R3, 0x0 ;  /* 0x0000000000037802 */ /* 0x002fe20000000f00 */
[----:B------:R-:W-:Y:S02]  /*63a0*/  HFMA2 R12, -RZ, RZ, 0, 5.9604644775390625e-08 ;  /* 0x00000001ff0c7431 */ /* 0x000fe400000001ff */
[----:B------:R-:W-:Y:S02]  /*63b0*/  IMAD.MOV.U32 R8, RZ, RZ, 0x192 ;  /* 0x00000192ff087424 */ /* 0x000fe400078e00ff */
[----:B------:R-:W-:Y:S01]  /*63c0*/  IMAD.MOV.U32 R13, RZ, RZ, RZ ;  /* 0x000000ffff0d7224 */ /* 0x000fe200078e00ff */
[----:B------:R-:W1:Y:S01]  /*63d0*/  LDCU.64 UR6, c[0x4][0x78] ;  /* 0x01000f00ff0677ac */ /* 0x000e620008000a00 */
[----:B--2---:R-:W2:Y:S01]  /*63e0*/  LDC.64 R2, c[0x4][R3] ;  /* 0x0100000003027b82 */ /* 0x004ea20000000a00 */
[----:B------:R-:W5:Y:S01]  /*63f0*/  LDCU.64 UR4, c[0x4][0x10] ;  /* 0x01000200ff0477ac */ /* 0x000f620008000a00 */
[----:B----4-:R-:W-:Y:S01]  /*6400*/  MOV R5, UR9 ;  /* 0x0000000900057c02 */ /* 0x010fe20008000f00 */
[----:B------:R-:W-:Y:S01]  /*6410*/  IMAD.U32 R4, RZ, RZ, UR8 ;  /* 0x00000008ff047e24 */ /* 0x000fe2000f8e00ff */
[----:B-1----:R-:W-:Y:S01]  /*6420*/  MOV R7, UR7 ;  /* 0x0000000700077c02 */ /* 0x002fe20008000f00 */
[----:B------:R-:W-:Y:S01]  /*6430*/  IMAD.U32 R6, RZ, RZ, UR6 ;  /* 0x00000006ff067e24 */ /* 0x000fe2000f8e00ff */
[----:B-----5:R-:W-:Y:S01]  /*6440*/  MOV R11, UR5 ;  /* 0x00000005000b7c02 */ /* 0x020fe20008000f00 */
[----:B------:R-:W-:Y:S02]  /*6450*/  IMAD.U32 R10, RZ, RZ, UR4 ;  /* 0x00000004ff0a7e24 */ /* 0x000fe4000f8e00ff */
[----:B------:R-:W-:Y:S07]  /*6460*/  LEPC R20, `(.L_x_113) ;  /* 0x000000001014794e */ /* 0x000fee0000000000 */
[----:B--23--:R-:W-:Y:S05]  /*6470*/  CALL.ABS.NOINC R2 ;  /* 0x0000000002007343 */ /* 0x00cfea0003c00000 */
.L_x_113:
[----:B------:R-:W-:Y:S05]  /*6480*/  WARPSYNC.ALL ;  /* 0x0000000000007948 */ /* 0x000fea0003800000 */
[----:B------:R-:W-:Y:S01]  /*6490*/  R2UR UR4, R34 ;  /* 0x00000000220472ca */ /* 0x000fe200000e0000 */
[--C-:B------:R-:W-:Y:S01]  /*64a0*/  HADD2.F32 R20, -RZ, R40.reuse.H0_H0 ;  /* 0x20000028ff147230 */ /* 0x100fe20000004100 */
[----:B------:R-:W-:Y:S01]  /*64b0*/  MOV R85, 0x10 ;  /* 0x0000001000557802 */ /* 0x000fe20000000f00 */
[----:B------:R-:W-:Y:S01]  /*64c0*/  HADD2.F32 R21, -RZ, R40.H1_H1 ;  /* 0x30000028ff157230 */ /* 0x000fe20000004100 */
[----:B------:R-:W-:Y:S01]  /*64d0*/  LOP3.LUT P6, RZ, R69, 0x40, RZ, 0xc0, !PT ;  /* 0x0000004045ff7812 */ /* 0x000fe200078cc0ff */
[----:B------:R-:W-:Y:S01]  /*64e0*/  HADD2.F32 R36, -RZ, R41.H1_H1 ;  /* 0x30000029ff247230 */ /* 0x000fe20000004100 */
[----:B------:R-:W-:Y:S01]  /*64f0*/  ISETP.NE.AND P0, PT, R76, RZ, PT ;  /* 0x000000ff4c00720c */ /* 0x000fe20003f05270 */
[----:B------:R-:W-:Y:S01]  /*6500*/  HADD2.F32 R37, -RZ, R43.H0_H0 ;  /* 0x2000002bff257230 */ /* 0x000fe20000004100 */
[----:B------:R-:W-:Y:S01]  /*6510*/  SEL R85, R85, 0xfffffff0, !P6 ;  /* 0xfffffff055557807 */ /* 0x000fe20007000000 */
[----:B------:R-:W-:Y:S03]  /*6520*/  BSSY.RECONVERGENT B0, `(.L_x_114) ;  /* 0x000004f000007945 */ /* 0x000fe60003800200 */
[----:B------:R-:W-:Y:S01]  /*6530*/  IADD3 R83, PT, PT, R86, R85, RZ ;  /* 0x0000005556537210 */ /* 0x000fe20007ffe0ff */
[----:B------:R-:W3:Y:S02]  /*6540*/  LDTM.x16 R4, tmem[UR4] ;  /* 0x00000004000479ee */ /* 0x000ee40008240000 */
[C---:B---3--:R-:W-:Y:S01]  /*6550*/  FMUL R0, R32.reuse, R4 ;  /* 0x0000000420007220 */ /* 0x048fe20000400000 */
[C---:B--2---:R-:W-:Y:S01]  /*6560*/  FMUL R2, R32.reuse, R5 ;  /* 0x0000000520027220 */ /* 0x044fe20000400000 */
[C---:B-1----:R-:W-:Y:S01]  /*6570*/  FMUL R3, R32.reuse, R6 ;  /* 0x0000000620037220 */ /* 0x042fe20000400000 */
[C---:B------:R-:W-:Y:S01]  /*6580*/  FMUL R7, R32.reuse, R7 ;  /* 0x0000000720077220 */ /* 0x040fe20000400000 */
[C---:B------:R-:W-:Y:S01]  /*6590*/  FFMA R0, R35.reuse, R20, R0 ;  /* 0x0000001423007223 */ /* 0x040fe20000000000 */
[----:B------:R-:W-:Y:S02]  /*65a0*/  HADD2.F32 R20, -RZ, R41.H0_H0 ;  /* 0x20000029ff147230 */ /* 0x000fe40000004100 */
[C---:B------:R-:W-:Y:S01]  /*65b0*/  FFMA R2, R35.reuse, R21, R2 ;  /* 0x0000001523027223 */ /* 0x040fe20000000002 */
[--C-:B------:R-:W-:Y:S02]  /*65c0*/  HADD2.F32 R21, -RZ, R42.reuse.H0_H0 ;  /* 0x2000002aff157230 */ /* 0x100fe40000004100 */
[C---:B------:R-:W-:Y:S01]  /*65d0*/  FMUL R4, R32.reuse, R8 ;  /* 0x0000000820047220 */ /* 0x040fe20000400000 */
[C---:B------:R-:W-:Y:S01]  /*65e0*/  FMUL R5, R32.reuse, R9 ;  /* 0x0000000920057220 */ /* 0x040fe20000400000 */
[C---:B------:R-:W-:Y:S01]  /*65f0*/  FFMA R3, R35.reuse, R20, R3 ;  /* 0x0000001423037223 */ /* 0x040fe20000000003 */
[----:B------:R-:W-:Y:S02]  /*6600*/  HADD2.F32 R20, -RZ, R42.H1_H1 ;  /* 0x3000002aff147230 */ /* 0x000fe40000004100 */
[C---:B------:R-:W-:Y:S01]  /*6610*/  FFMA R7, R35.reuse, R36, R7 ;  /* 0x0000002423077223 */ /* 0x040fe20000000007 */
[C---:B------:R-:W-:Y:S01]  /*6620*/  FMUL R6, R32.reuse, R10 ;  /* 0x0000000a20067220 */ /* 0x040fe20000400000 */
[----:B------:R-:W-:Y:S02]  /*6630*/  HADD2.F32 R36, -RZ, R43.H1_H1 ;  /* 0x3000002bff247230 */ /* 0x000fe40000004100 */
[C---:B------:R-:W-:Y:S01]  /*6640*/  FMUL R11, R32.reuse, R11 ;  /* 0x0000000b200b7220 */ /* 0x040fe20000400000 */
[C---:B------:R-:W-:Y:S01]  /*6650*/  FFMA R4, R35.reuse, R21, R4 ;  /* 0x0000001523047223 */ /* 0x040fe20000000004 */
[C---:B------:R-:W-:Y:S01]  /*6660*/  FFMA R5, R35.reuse, R20, R5 ;  /* 0x0000001423057223 */ /* 0x040fe20000000005 */
[C---:B------:R-:W-:Y:S01]  /*6670*/  FFMA R6, R35.reuse, R37, R6 ;  /* 0x0000002523067223 */ /* 0x040fe20000000006 */
[--C-:B------:R-:W-:Y:S02]  /*6680*/  HADD2.F32 R20, -RZ, R48.reuse.H0_H0 ;  /* 0x20000030ff147230 */ /* 0x100fe40000004100 */
[C---:B------:R-:W-:Y:S01]  /*6690*/  FFMA R11, R35.reuse, R36, R11 ;  /* 0x00000024230b7223 */ /* 0x040fe2000000000b */
[C---:B------:R-:W-:Y:S01]  /*66a0*/  FMUL R8, R32.reuse, R12 ;  /* 0x0000000c20087220 */ /* 0x040fe20000400000 */
[----:B------:R-:W-:Y:S02]  /*66b0*/  HADD2.F32 R36, -RZ, R48.H1_H1 ;  /* 0x30000030ff247230 */ /* 0x000fe40000004100 */
[C---:B------:R-:W-:Y:S01]  /*66c0*/  FMUL R9, R32.reuse, R13 ;  /* 0x0000000d20097220 */ /* 0x040fe20000400000 */
[--C-:B------:R-:W-:Y:S02]  /*66d0*/  HADD2.F32 R21, -RZ, R49.reuse.H0_H0 ;  /* 0x20000031ff157230 */ /* 0x100fe40000004100 */
[C---:B------:R-:W-:Y:S01]  /*66e0*/  FMUL R10, R32.reuse, R14 ;  /* 0x0000000e200a7220 */ /* 0x040fe20000400000 */
[C---:B------:R-:W-:Y:S01]  /*66f0*/  FFMA R8, R35.reuse, R20, R8 ;  /* 0x0000001423087223 */ /* 0x040fe20000000008 */
[----:B------:R-:W-:Y:S02]  /*6700*/  HADD2.F32 R20, -RZ, R49.H1_H1 ;  /* 0x30000031ff147230 */ /* 0x000fe40000004100 */
[C---:B------:R-:W-:Y:S01]  /*6710*/  FFMA R9, R35.reuse, R36, R9 ;  /* 0x0000002423097223 */ /* 0x040fe20000000009 */
[C---:B------:R-:W-:Y:S01]  /*6720*/  FMUL R15, R32.reuse, R15 ;  /* 0x0000000f200f7220 */ /* 0x040fe20000400000 */
[C---:B------:R-:W-:Y:S01]  /*6730*/  FFMA R10, R35.reuse, R21, R10 ;  /* 0x00000015230a7223 */ /* 0x040fe2000000000a */
[--C-:B------:R-:W-:Y:S02]  /*6740*/  HADD2.F32 R21, -RZ, R50.reuse.H0_H0 ;  /* 0x20000032ff157230 */ /* 0x100fe40000004100 */
[C---:B------:R-:W-:Y:S01]  /*6750*/  FMUL R12, R32.reuse, R16 ;  /* 0x00000010200c7220 */ /* 0x040fe20000400000 */
[----:B------:R-:W-:Y:S02]  /*6760*/  HADD2.F32 R36, -RZ, R50.H1_H1 ;  /* 0x30000032ff247230 */ /* 0x000fe40000004100 */
[C---:B------:R-:W-:Y:S01]  /*6770*/  FFMA R15, R35.reuse, R20, R15 ;  /* 0x00000014230f7223 */ /* 0x040fe2000000000f */
[C---:B------:R-:W-:Y:S01]  /*6780*/  FMUL R13, R32.reuse, R17 ;  /* 0x00000011200d7220 */ /* 0x040fe20000400000 */
[--C-:B------:R-:W-:Y:S02]  /*6790*/  HADD2.F32 R37, -RZ, R51.reuse.H0_H0 ;  /* 0x20000033ff257230 */ /* 0x100fe40000004100 */
[C---:B------:R-:W-:Y:S01]  /*67a0*/  FMUL R14, R32.reuse, R18 ;  /* 0x00000012200e7220 */ /* 0x040fe20000400000 */
[----:B------:R-:W-:Y:S02]  /*67b0*/  HADD2.F32 R20, -RZ, R51.H1_H1 ;  /* 0x30000033ff147230 */ /* 0x000fe40000004100 */
[----:B------:R-:W-:Y:S01]  /*67c0*/  FMUL R19, R32, R19 ;  /* 0x0000001320137220 */ /* 0x000fe20000400000 */
[----:B------:R-:W-:Y:S01]  /*67d0*/  F2FP.F16.F32.PACK_AB R44, R2, R0 ;  /* 0x00000000022c723e */ /* 0x000fe200000000ff */
[----:B------:R-:W-:Y:S01]  /*67e0*/  FFMA R12, R35, R21, R12 ;  /* 0x00000015230c7223 */ /* 0x000fe2000000000c */
[----:B------:R-:W-:Y:S01]  /*67f0*/  F2FP.F16.F32.PACK_AB R45, R7, R3 ;  /* 0x00000003072d723e */ /* 0x000fe200000000ff */
[----:B------:R-:W-:Y:S01]  /*6800*/  FFMA R13, R35, R36, R13 ;  /* 0x00000024230d7223 */ /* 0x000fe2000000000d */
[----:B------:R-:W-:Y:S01]  /*6810*/  F2FP.F16.F32.PACK_AB R46, R5, R4 ;  /* 0x00000004052e723e */ /* 0x000fe200000000ff */
[----:B------:R-:W-:Y:S01]  /*6820*/  FFMA R14, R35, R37, R14 ;  /* 0x00000025230e7223 */ /* 0x000fe2000000000e */
[----:B------:R-:W-:Y:S01]  /*6830*/  F2FP.F16.F32.PACK_AB R47, R11, R6 ;  /* 0x000000060b2f723e */ /* 0x000fe200000000ff */
[----:B------:R-:W-:Y:S01]  /*6840*/  FFMA R19, R35, R20, R19 ;  /* 0x0000001423137223 */ /* 0x000fe20000000013 */
[----:B------:R-:W-:Y:S02]  /*6850*/  F2FP.F16.F32.PACK_AB R88, R9, R8 ;  /* 0x000000080958723e */ /* 0x000fe400000000ff */
[----:B------:R-:W-:Y:S01]  /*6860*/  F2FP.F16.F32.PACK_AB R89, R15, R10 ;  /* 0x0000000a0f59723e */ /* 0x000fe200000000ff */
[----:B------:R1:W-:Y:S01]  /*6870*/  STS.128 [R81+UR44+0x200], R44 ;  /* 0x0002002c51007988 */ /* 0x0003e20008000c2c */
[----:B------:R-:W-:Y:S02]  /*6880*/  F2FP.F16.F32.PACK_AB R90, R13, R12 ;  /* 0x0000000c0d5a723e */ /* 0x000fe400000000ff */
[----:B------:R-:W-:Y:S05]  /*6890*/  F2FP.F16.F32.PACK_AB R91, R19, R14 ;  /* 0x0000000e135b723e */ /* 0x000fea00000000ff */
[----:B------:R1:W-:Y:S01]  /*68a0*/  STS.128 [R83+0x200], R88 ;  /* 0x0002005853007388 */ /* 0x0003e20000000c00 */
[----:B------:R-:W-:Y:S01]  /*68b0*/  @!PT LDS RZ, [RZ] ;  /* 0x00000000fffff984 */ /* 0x000fe20000000800 */
[----:B------:R-:W-:Y:S01]  /*68c0*/  @!PT LDS RZ, [RZ] ;  /* 0x00000000fffff984 */ /* 0x000fe20000000800 */
[----:B------:R-:W-:Y:S01]  /*68d0*/  @!PT LDS RZ, [RZ] ;  /* 0x00000000fffff984 */ /* 0x000fe20000000800 */
[----:B------:R-:W-:Y:S01]  /*68e0*/  @!PT LDS RZ, [RZ] ;  /* 0x00000000fffff984 */ /* 0x000fe20000000800 */
[----:B------:R2:W-:Y:S07]  /*68f0*/  MEMBAR.ALL.CTA ;  /* 0x0000000000007992 */ /* 0x0005ee0000008000 */
[----:B--2---:R-:W2:Y:S02]  /*6900*/  FENCE.VIEW.ASYNC.S ;  /* 0x00000000000073c6 */ /* 0x004ea40000000000 */
[----:B--2---:R-:W-:Y:S06]  /*6910*/  BAR.SYNC.DEFER_BLOCKING 0x1, 0x80 ;  /* 0x0042000000007b1d */ /* 0x004fec0000010000 */
[----:B------:R-:W-:Y:S05]  /*6920*/  @P0 BRA `(.L_x_115) ;  /* 0x0000000000380947 */ /* 0x000fea0003800000 */
[----:B------:R-:W-:Y:S02]  /*6930*/  UIADD3 UR4, UPT, UPT, UR44, 0x200, URZ ;  /* 0x000002002c047890 */ /* 0x000fe4000fffe0ff */
[----:B------:R-:W-:Y:S01]  /*6940*/  UIADD3 UR8, UP0, UPT, UR50, 0x680, URZ ;  /* 0x0000068032087890 */ /* 0x000fe2000ff1e0ff */
[----:B------:R-:W-:Y:S01]  /*6950*/  UMOV UR43, UR36 ;  /* 0x00000024002b7c82 */ /* 0x000fe20008000000 */
[----:B------:R-:W-:Y:S02]  /*6960*/  UIADD3 UR5, UPT, UPT, UR41, 0x40, URZ ;  /* 0x0000004029057890 */ /* 0x000fe4000fffe0ff */
[----:B------:R-:W-:Y:S01]  /*6970*/  MOV R71, UR4 ;  /* 0x0000000400477c02 */ /* 0x000fe20008000f00 */
[----:B------:R-:W-:Y:S02]  /*6980*/  UIADD3.X UR9, UPT, UPT, URZ, UR51, URZ, UP0, !UPT ;  /* 0x00000033ff097290 */ /* 0x000fe400087fe4ff */
[----:B------:R-:W-:Y:S01]  /*6990*/  UIADD3 UR4, UPT, UPT, UR44, 0xa00, URZ ;  /* 0x00000a002c047890 */ /* 0x000fe2000fffe0ff */
[----:B------:R-:W-:Y:S01]  /*69a0*/  R2UR UR40, R71 ;  /* 0x00000000472872ca */ /* 0x000fe200000e0000 */
[----:B------:R-:W-:Y:S01]  /*69b0*/  UMOV UR6, UR42 ;  /* 0x0000002a00067c82 */ /* 0x000fe20008000000 */
[----:B------:R-:W-:Y:S11]  /*69c0*/  UMOV UR7, UR36 ;  /* 0x0000002400077c82 */ /* 0x000ff60008000000 */
[----:B------:R2:W-:Y:S01]  /*69d0*/  UTMASTG.3D [UR40], [UR8] ;  /* 0x00000028080073b5 */ /* 0x0005e20008010000 */
[----:B------:R2:W-:Y:S01]  /*69e0*/  UTMASTG.3D [UR4], [UR8] ;  /* 0x00000004080073b5 */ /* 0x0005e20008010000 */
[----:B------:R0:W-:Y:S01]  /*69f0*/  UTMACMDFLUSH ;  /* 0x00000000000079b7 */ /* 0x0001e20000000000 */
[----:B--2---:R-:W-:Y:S04]  /*6a00*/  DEPBAR.LE SB0, 0x1 ;  /* 0x000080400000791a */ /* 0x004fe80000000000 */
.L_x_115:
[----:B------:R-:W-:Y:S05]  /*6a10*/  BSYNC.RECONVERGENT B0 ;  /* 0x0000000000007941 */ /* 0x000fea0003800200 */
.L_x_114:
[----:B------:R-:W-:Y:S01]  /*6a20*/  BAR.SYNC.DEFER_BLOCKING 0x1, 0x80 ;  /* 0x0042000000007b1d */ /* 0x000fe20000010000 */
[----:B------:R-:W-:Y:S01]  /*6a30*/  ISETP.NE.AND P1, PT, R82, RZ, PT ;  /* 0x000000ff5200720c */ /* 0x000fe20003f25270 */
[----:B------:R-:W-:Y:S01]  /*6a40*/  UISETP.NE.AND UP0, UPT, UR45, URZ, UPT ;  /* 0x000000ff2d00728c */ /* 0x000fe2000bf05270 */
[----:B------:R-:W-:Y:S11]  /*6a50*/  LEA R3, R38, UR44, 0x3 ;  /* 0x0000002c26037c11 */ /* 0x000ff6000f8e18ff */
[----:B------:R-:W-:Y:S01]  /*6a60*/  @P1 SHF.L.U32 R2, R75, 0x1f, RZ ;  /* 0x0000001f4b021819 */ /* 0x000fe200000006ff */
[----:B------:R-:W-:Y:S06]  /*6a70*/  BRA.U !UP0, `(.L_x_116) ;  /* 0x0000000108247547 */ /* 0x000fec000b800000 */
[----:B------:R-:W-:Y:S01]  /*6a80*/  IMAD.U32 R5, RZ, RZ, UR48 ;  /* 0x00000030ff057e24 */ /* 0x000fe2000f8e00ff */
[----:B------:R-:W-:Y:S01]  /*6a90*/  MOV R0, UR37 ;  /* 0x0000002500007c02 */ /* 0x000fe20008000f00 */
[----:B------:R-:W-:Y:S03]  /*6aa0*/  UIADD3 UR48, UPT, UPT, UR48, 0x1, URZ ;  /* 0x0000000130307890 */ /* 0x000fe6000fffe0ff */
[----:B------:R-:W-:Y:S01]  /*6ab0*/  @P1 LEA R5, R5, UR44, 0x3 ;  /* 0x0000002c05051c11 */ /* 0x000fe2000f8e18ff */
[----:B------:R-:W-:Y:S04]  /*6ac0*/  UISETP.NE.AND UP0, UPT, UR48, 0x4, UPT ;  /* 0x000000043000788c */ /* 0x000fe8000bf05270 */
[----:B------:R-:W-:Y:S01]  /*6ad0*/  @P1 VIADD R5, R5, 0x40 ;  /* 0x0000004005051836 */ /* 0x000fe20000000000 */
[----:B------:R-:W-:Y:S04]  /*6ae0*/  USEL UR48, UR48, URZ, UP0 ;  /* 0x000000ff30307287 */ /* 0x000fe80008000000 */
[----:B------:R-:W-:Y:S04]  /*6af0*/  @P1 PRMT R0, R0, 0x654, R5 ;  /* 0x0000065400001816 */ /* 0x000fe80000000005 */
[----:B------:R2:W-:Y:S04]  /*6b00*/  @P1 SYNCS.ARRIVE.TRANS64.RED.A1T0 RZ, [R0+URZ], RZ ;  /* 0x000000ff00ff19a7 */ /* 0x0005e800081004ff */
.L_x_116:
[----:B------:R-:W3:Y:S01]  /*6b10*/  @P1 SYNCS.PHASECHK.TRANS64.TRYWAIT P0, [R3+URZ+0x20], R2 ;  /* 0x00002002030015a7 */ /* 0x000ee200080011ff */
[----:B------:R-:W-:Y:S01]  /*6b20*/  BSSY B1, `(.L_x_117) ;  /* 0x0000012000017945 */ /* 0x000fe20003800000 */
[----:B---3--:R-:W-:Y:S03]  /*6b30*/  @P1 SEL R39, RZ, 0x1, !P0 ;  /* 0x00000001ff271807 */ /* 0x008fe60004000000 */
[----:B------:R-:W-:Y:S05]  /*6b40*/  @!P1 BRA `(.L_x_118) ;  /* 0x00000000003c9947 */ /* 0x000fea0003800000 */
[----:B------:R-:W-:Y:S01]  /*6b50*/  ISETP.NE.AND P1, PT, R84, RZ, PT ;  /* 0x000000ff5400720c */ /* 0x000fe20003f25270 */
[----:B------:R-:W-:Y:S01]  /*6b60*/  BSSY B0, `(.L_x_119) ;  /* 0x0000009000007945 */ /* 0x000fe20003800000 */
[----:B------:R-:W-:Y:S11]  /*6b70*/  ISETP.NE.AND P0, PT, R39, RZ, PT ;  /* 0x000000ff2700720c */ /* 0x000ff60003f05270 */
[----:B------:R-:W-:Y:S05]  /*6b80*/  @P1 IMAD R4, R38, 0x1000, R81 ;  /* 0x0000100026041824 */ /* 0x000fea00078e0251 */
[----:B------:R-:W-:Y:S05]  /*6b90*/  @P1 IADD3 R2, PT, PT, R4, UR44, RZ ;  /* 0x0000002c04021c10 */ /* 0x000fea000fffe0ff */
[----:B------:R-:W-:Y:S01]  /*6ba0*/  @P1 IMAD.IADD R2, R85, 0x1, R2 ;  /* 0x0000000155021824 */ /* 0x000fe200078e0202 */
[----:B------:R-:W-:Y:S06]  /*6bb0*/  @P0 BRA `(.L_x_120) ;  /* 0x00000000000c0947 */ /* 0x000fec0003800000 */
[----:B--2---:R-:W-:Y:S04]  /*6bc0*/  SHF.L.U32 R0, R75, 0x1f, RZ ;  /* 0x0000001f4b007819 */ /* 0x004fe800000006ff */
[----:B------:R-:W2:Y:S02]  /*6bd0*/  SYNCS.PHASECHK.TRANS64.TRYWAIT P0, [R3+URZ+0x20], R0 ;  /* 0x00002000030075a7 */ /* 0x000ea400080011ff */
[----:B--2---:R-:W-:Y:S05]  /*6be0*/  @!P0 BRA `(.L_x_121) ;  /* 0x0000002400e48947 */ /* 0x004fea0003800000 */
.L_x_120:
[----:B------:R-:W-:Y:S05]  /*6bf0*/  BSYNC B0 ;  /* 0x0000000000007941 */ /* 0x000fea0003800000 */
.L_x_119:
[----:B------:R-:W-:Y:S02]  /*6c00*/  ISETP.NE.AND P0, PT, R84, RZ, PT ;  /* 0x000000ff5400720c */ /* 0x000fe40003f05270 */
[----:B------:R-:W-:Y:S11]  /*6c10*/  IADD3 R38, PT, PT, R38, 0x1, RZ ;  /* 0x0000000126267810 */ /* 0x000ff60007ffe0ff */
[----:B------:R3:W4:Y:S04]  /*6c20*/  @P0 LDS.128 R40, [R4+UR44+0x200] ;  /* 0x0002002c04280984 */ /* 0x0007280008000c00 */
[----:B------:R3:W1:Y:S02]  /*6c30*/  @P0 LDS.128 R48, [R2+0x200] ;  /* 0x0002000002300984 */ /* 0x0006640000000c00 */
.L_x_118:
[----:B------:R-:W-:Y:S05]  /*6c40*/  BSYNC B1 ;  /* 0x0000000000017941 */ /* 0x000fea0003800000 */
.L_x_117:
[----:B--2---:R-:W-:Y:S05]  /*6c50*/  VIADD R3, R34, 0x10 ;  /* 0x0000001022037836 */ /* 0x004fea0000000000 */
[----:B------:R-:W-:Y:S04]  /*6c60*/  SHF.R.U32.HI R3, RZ, 0x15, R3 ;  /* 0x00000015ff037819 */ /* 0x000fe80000011603 */
[----:B------:R-:W-:Y:S11]  /*6c70*/  LOP3.LUT P0, RZ, R3, 0x3, R70, 0x48, !PT ;  /* 0x0000000303ff7812 */ /* 0x000ff60007804846 */
[----:B------:R-:W-:Y:S02]  /*6c80*/  @!UPT UIADD3 URZ, UPT, UPT, URZ, URZ, URZ ;  /* 0x000000fffffff290 */ /* 0x000fe4000fffe0ff */
[----:B------:R-:W-:Y:S05]  /*6c90*/  @!P0 BRA `(.L_x_122) ;  /* 0x0000000000408947 */ /* 0x000fea0003800000 */
[----:B------:R-:W2:Y:S01]  /*6ca0*/  LDCU.64 UR8, c[0x4][0x70] ;  /* 0x01000e00ff0877ac */ /* 0x000ea20008000a00 */
[----:B------:R-:W-:Y:S01]  /*6cb0*/  MOV R3, 0x0 ;  /* 0x0000000000037802 */ /* 0x000fe20000000f00 */
[----:B------:R-:W-:Y:S02]  /*6cc0*/  HFMA2 R12, -RZ, RZ, 0, 5.9604644775390625e-08 ;  /* 0x00000001ff0c7431 */ /* 0x000fe400000001ff */
[----:B------:R-:W-:Y:S02]  /*6cd0*/  IMAD.MOV.U32 R8, RZ, RZ, 0x192 ;  /* 0x00000192ff087424 */ /* 0x000fe400078e00ff */
[----:B------:R-:W-:Y:S01]  /*6ce0*/  IMAD.MOV.U32 R13, RZ, RZ, RZ ;  /* 0x000000ffff0d7224 */ /* 0x000fe200078e00ff */
[----:B------:R-:W5:Y:S01]  /*6cf0*/  LDCU.64 UR6, c[0x4][0x78] ;  /* 0x01000f00ff0677ac */ /* 0x000f620008000a00 */
[----:B---3--:R-:W3:Y:S01]  /*6d00*/  LDC.64 R2, c[0x4][R3] ;  /* 0x0100000003027b82 */ /* 0x008ee20000000a00 */
[----:B------:R-:W4:Y:S01]  /*6d10*/  LDCU.64 UR4, c[0x4][0x10] ;  /* 0x01000200ff0477ac */ /* 0x000f220008000a00 */
[----:B--2---:R-:W-:Y:S01]  /*6d20*/  MOV R5, UR9 ;  /* 0x0000000900057c02 */ /* 0x004fe20008000f00 */
[----:B------:R-:W-:Y:S01]  /*6d30*/  IMAD.U32 R4, RZ, RZ, UR8 ;  /* 0x00000008ff047e24 */ /* 0x000fe2000f8e00ff */
[----:B-----5:R-:W-:Y:S01]  /*6d40*/  MOV R7, UR7 ;  /* 0x0000000700077c02 */ /* 0x020fe20008000f00 */
[----:B------:R-:W-:Y:S01]  /*6d50*/  IMAD.U32 R6, RZ, RZ, UR6 ;  /* 0x00000006ff067e24 */ /* 0x000fe2000f8e00ff */
[----:B----4-:R-:W-:Y:S01]  /*6d60*/  MOV R11, UR5 ;  /* 0x00000005000b7c02 */ /* 0x010fe20008000f00 */
[----:B------:R-:W-:Y:S02]  /*6d70*/  IMAD.U32 R10, RZ, RZ, UR4 ;  /* 0x00000004ff0a7e24 */ /* 0x000fe4000f8e00ff */
[----:B------:R-:W-:Y:S07]  /*6d80*/  LEPC R20, `(.L_x_122) ;  /* 0x000000001014794e */ /* 0x000fee0000000000 */
[----:B-1-3--:R-:W-:Y:S05]  /*6d90*/  CALL.ABS.NOINC R2 ;  /* 0x0000000002007343 */ /* 0x00afea0003c00000 */
.L_x_122:
[----:B------:R-:W-:Y:S01]  /*6da0*/  ISETP.NE.AND P6, PT, R82, RZ, PT ;  /* 0x000000ff5200720c */ /* 0x000fe20003fc5270 */
[----:B------:R-:W-:Y:S05]  /*6db0*/  WARPSYNC.ALL ;  /* 0x0000000000007948 */ /* 0x000fea0003800000 */
[----:B------:R-:W-:Y:S01]  /*6dc0*/  R2UR UR4, R34 ;  /* 0x00000000220472ca */ /* 0x000fe200000e0000 */
[--C-:B----4-:R-:W-:Y:S01]  /*6dd0*/  HADD2.F32 R20, -RZ, R40.reuse.H0_H0 ;  /* 0x20000028ff147230 */ /* 0x110fe20000004100 */
[----:B------:R-:W-:Y:S01]  /*6de0*/  ISETP.NE.AND P0, PT, R76, RZ, PT ;  /* 0x000000ff4c00720c */ /* 0x000fe20003f05270 */
[----:B------:R-:W-:Y:S01]  /*6df0*/  HADD2.F32 R21, -RZ, R40.H1_H1 ;  /* 0x30000028ff157230 */ /* 0x000fe20000004100 */
[----:B------:R-:W-:Y:S01]  /*6e00*/  MOV R86, UR48 ;  /* 0x0000003000567c02 */ /* 0x000fe20008000f00 */
[--C-:B------:R-:W-:Y:S01]  /*6e10*/  HADD2.F32 R36, -RZ, R41.reuse.H1_H1 ;  /* 0x30000029ff247230 */ /* 0x100fe20000004100 */
[----:B------:R-:W-:Y:S01]  /*6e20*/  MOV R87, UR37 ;  /* 0x0000002500577c02 */ /* 0x000fe20008000f00 */
[----:B-1----:R-:W-:Y:S01]  /*6e30*/  HADD2.F32 R37, -RZ, R48.H0_H0 ;  /* 0x20000030ff257230 */ /* 0x002fe20000004100 */
[----:B------:R-:W-:Y:S01]  /*6e40*/  @P6 LEA R86, R86, UR44, 0x3 ;  /* 0x0000002c56566c11 */ /* 0x000fe2000f8e18ff */
[----:B------:R-:W-:Y:S01]  /*6e50*/  BSSY.RECONVERGENT B0, `(.L_x_123) ;  /* 0x0000052000007945 */ /* 0x000fe20003800200 */
[----:B------:R-:W-:Y:S02]  /*6e60*/  @P6 SHF.L.U32 R92, R75, 0x1f, RZ ;  /* 0x0000001f4b5c6819 */ /* 0x000fe400000006ff */
[----:B------:R-:W-:Y:S01]  /*6e70*/  @P6 IADD3 R86, PT, PT, R86, 0x40, RZ ;  /* 0x0000004056566810 */ /* 0x000fe20007ffe0ff */
[----:B---3--:R-:W1:Y:S03]  /*6e80*/  LDTM.x16 R4, tmem[UR4+0x10] ;  /* 0x00001004000479ee */ /* 0x008e660008240000 */
[----:B------:R-:W-:Y:S02]  /*6e90*/  @P6 PRMT R86, R87, 0x654, R86 ;  /* 0x0000065457566816 */ /* 0x000fe40000000056 */
[----:B------:R-:W-:Y:S01]  /*6ea0*/  LEA R87, R38, UR44, 0x3 ;  /* 0x0000002c26577c11 */ /* 0x000fe2000f8e18ff */
[C---:B-1----:R-:W-:Y:S01]  /*6eb0*/  FMUL R0, R32.reuse, R4 ;  /* 0x0000000420007220 */ /* 0x042fe20000400000 */
[C---:B------:R-:W-:Y:S01]  /*6ec0*/  FMUL R2, R32.reuse, R5 ;  /* 0x0000000520027220 */ /* 0x040fe20000400000 */
[C---:B------:R-:W-:Y:S01]  /*6ed0*/  FMUL R3, R32.reuse, R6 ;  /* 0x0000000620037220 */ /* 0x040fe20000400000 */
[C---:B------:R-:W-:Y:S01]  /*6ee0*/  FMUL R7, R32.reuse, R7 ;  /* 0x0000000720077220 */ /* 0x040fe20000400000 */
[C---:B------:R-:W-:Y:S01]  /*6ef0*/  FFMA R0, R35.reuse, R20, R0 ;  /* 0x0000001423007223 */ /* 0x040fe20000000000 */
[----:B------:R-:W-:Y:S02]  /*6f00*/  HADD2.F32 R20, -RZ, R41.H0_H0 ;  /* 0x20000029ff147230 */ /* 0x000fe40000004100 */
[C---:B------:R-:W-:Y:S01]  /*6f10*/  FFMA R2, R35.reuse, R21, R2 ;  /* 0x0000001523027223 */ /* 0x040fe20000000002 */
[C---:B------:R-:W-:Y:S01]  /*6f20*/  FMUL R4, R32.reuse, R8 ;  /* 0x0000000820047220 */ /* 0x040fe20000400000 */
[C---:B------:R-:W-:Y:S01]  /*6f30*/  FMUL R5, R32.reuse, R9 ;  /* 0x0000000920057220 */ /* 0x040fe20000400000 */
[--C-:B------:R-:W-:Y:S02]  /*6f40*/  HADD2.F32 R21, -RZ, R43.reuse.H0_H0 ;  /* 0x2000002bff157230 */ /* 0x100fe40000004100 */
[C---:B------:R-:W-:Y:S01]  /*6f50*/  FFMA R3, R35.reuse, R20, R3 ;  /* 0x0000001423037223 */ /* 0x040fe20000000003 */
[--C-:B------:R-:W-:Y:S02]  /*6f60*/  HADD2.F32 R20, -RZ, R42.reuse.H0_H0 ;  /* 0x2000002aff147230 */ /* 0x100fe40000004100 */
[C---:B------:R-:W-:Y:S01]  /*6f70*/  FFMA R7, R35.reuse, R36, R7 ;  /* 0x0000002423077223 */ /* 0x040fe20000000007 */
[C---:B------:R-:W-:Y:S01]  /*6f80*/  FMUL R6, R32.reuse, R10 ;  /* 0x0000000a20067220 */ /* 0x040fe20000400000 */
[----:B------:R-:W-:Y:S02]  /*6f90*/  HADD2.F32 R36, -RZ, R43.H1_H1 ;  /* 0x3000002bff247230 */ /* 0x000fe40000004100 */
[C---:B------:R-:W-:Y:S01]  /*6fa0*/  FMUL R11, R32.reuse, R11 ;  /* 0x0000000b200b7220 */ /* 0x040fe20000400000 */
[C---:B------:R-:W-:Y:S01]  /*6fb0*/  FFMA R4, R35.reuse, R20, R4 ;  /* 0x0000001423047223 */ /* 0x040fe20000000004 */
[----:B------:R-:W-:Y:S02]  /*6fc0*/  HADD2.F32 R20, -RZ, R42.H1_H1 ;  /* 0x3000002aff147230 */ /* 0x000fe40000004100 */
[C---:B------:R-:W-:Y:S01]  /*6fd0*/  FMUL R8, R32.reuse, R12 ;  /* 0x0000000c20087220 */ /* 0x040fe20000400000 */
[C---:B------:R-:W-:Y:S01]  /*6fe0*/  FMUL R9, R32.reuse, R13 ;  /* 0x0000000d20097220 */ /* 0x040fe20000400000 */
[C---:B------:R-:W-:Y:S01]  /*6ff0*/  FMUL R10, R32.reuse, R14 ;  /* 0x0000000e200a7220 */ /* 0x040fe20000400000 */
[C---:B------:R-:W-:Y:S01]  /*7000*/  FMUL R15, R32.reuse, R15 ;  /* 0x0000000f200f7220 */ /* 0x040fe20000400000 */
[C---:B------:R-:W-:Y:S01]  /*7010*/  FFMA R5, R35.reuse, R20, R5 ;  /* 0x0000001423057223 */ /* 0x040fe20000000005 */
[----:B------:R-:W-:Y:S02]  /*7020*/  HADD2.F32 R20, -RZ, R48.H1_H1 ;  /* 0x30000030ff147230 */ /* 0x000fe40000004100 */
[C---:B------:R-:W-:Y:S01]  /*7030*/  FFMA R6, R35.reuse, R21, R6 ;  /* 0x0000001523067223 */ /* 0x040fe20000000006 */
[C---:B------:R-:W-:Y:S01]  /*7040*/  FFMA R11, R35.reuse, R36, R11 ;  /* 0x00000024230b7223 */ /* 0x040fe2000000000b */
[C---:B------:R-:W-:Y:S01]  /*7050*/  FFMA R8, R35.reuse, R37, R8 ;  /* 0x0000002523087223 */ /* 0x040fe20000000008 */
[--C-:B------:R-:W-:Y:S02]  /*7060*/  HADD2.F32 R21, -RZ, R49.reuse.H0_H0 ;  /* 0x20000031ff157230 */ /* 0x100fe40000004100 */
[C---:B------:R-:W-:Y:S01]  /*7070*/  FFMA R9, R35.reuse, R20, R9 ;  /* 0x0000001423097223 */ /* 0x040fe20000000009 */
[----:B------:R-:W-:Y:S02]  /*7080*/  HADD2.F32 R20, -RZ, R49.H1_H1 ;  /* 0x30000031ff147230 */ /* 0x000fe40000004100 */
[C---:B------:R-:W-:Y:S01]  /*7090*/  FMUL R12, R32.reuse, R16 ;  /* 0x00000010200c7220 */ /* 0x040fe20000400000 */
[C---:B------:R-:W-:Y:S01]  /*70a0*/  FMUL R13, R32.reuse, R17 ;  /* 0x00000011200d7220 */ /* 0x040fe20000400000 */
[C---:B------:R-:W-:Y:S01]  /*70b0*/  FFMA R10, R35.reuse, R21, R10 ;  /* 0x00000015230a7223 */ /* 0x040fe2000000000a */
[--C-:B------:R-:W-:Y:S02]  /*70c0*/  HADD2.F32 R21, -RZ, R50.reuse.H0_H0 ;  /* 0x20000032ff157230 */ /* 0x100fe40000004100 */
[C---:B------:R-:W-:Y:S01]  /*70d0*/  FFMA R15, R35.reuse, R20, R15 ;  /* 0x00000014230f7223 */ /* 0x040fe2000000000f */
[----:B------:R-:W-:Y:S02]  /*70e0*/  HADD2.F32 R20, -RZ, R50.H1_H1 ;  /* 0x30000032ff147230 */ /* 0x000fe40000004100 */
[C---:B------:R-:W-:Y:S01]  /*70f0*/  FMUL R14, R32.reuse, R18 ;  /* 0x00000012200e7220 */ /* 0x040fe20000400000 */
[--C-:B------:R-:W-:Y:S02]  /*7100*/  HADD2.F32 R37, -RZ, R51.reuse.H0_H0 ;  /* 0x20000033ff257230 */ /* 0x100fe40000004100 */
[----:B------:R-:W-:Y:S01]  /*7110*/  FMUL R19, R32, R19 ;  /* 0x0000001320137220 */ /* 0x000fe20000400000 */
[----:B------:R-:W-:Y:S01]  /*7120*/  HADD2.F32 R36, -RZ, R51.H1_H1 ;  /* 0x30000033ff247230 */ /* 0x000fe20000004100 */
        /* <DEDUP_REMOVED lines=22> */
[----:B------:R-:W-:Y:S02]  /*7290*/  UIADD3 UR12, UP0, UPT, UR50, 0x680, URZ ;  /* 0x00000680320c7890 */ /* 0x000fe4000ff1e0ff */
[----:B------:R-:W-:Y:S02]  /*72a0*/  UIADD3 UR9, UPT, UPT, UR41, 0x10, URZ ;  /* 0x0000001029097890 */ /* 0x000fe4000fffe0ff */
[----:B------:R-:W-:Y:S02]  /*72b0*/  UIADD3 UR8, UPT, UPT, UR44, 0x1200, URZ ;  /* 0x000012002c087890 */ /* 0x000fe4000fffe0ff */
[----:B------:R-:W-:Y:S01]  /*72c0*/  UIADD3.X UR13, UPT, UPT, URZ, UR51, URZ, UP0, !UPT ;  /* 0x00000033ff0d7290 */ /* 0x000fe200087fe4ff */
[----:B------:R-:W-:Y:S01]  /*72d0*/  UMOV UR10, UR42 ;  /* 0x0000002a000a7c82 */ /* 0x000fe20008000000 */
[----:B------:R-:W-:Y:S01]  /*72e0*/  UMOV UR11, UR36 ;  /* 0x00000024000b7c82 */ /* 0x000fe20008000000 */
[----:B------:R-:W-:Y:S02]  /*72f0*/  UIADD3 UR5, UPT, UPT, UR41, 0x50, URZ ;  /* 0x0000005029057890 */ /* 0x000fe4000fffe0ff */
[----:B------:R-:W-:Y:S01]  /*7300*/  UIADD3 UR4, UPT, UPT, UR44, 0x1a00, URZ ;  /* 0x00001a002c047890 */ /* 0x000fe2000fffe0ff */
[----:B------:R-:W-:Y:S03]  /*7310*/  UMOV UR6, UR42 ;  /* 0x0000002a00067c82 */ /* 0x000fe60008000000 */
[----:B------:R2:W-:Y:S01]  /*7320*/  UTMASTG.3D [UR8], [UR12] ;  /* 0x000000080c0073b5 */ /* 0x0005e20008010000 */
[----:B------:R-:W-:Y:S04]  /*7330*/  UMOV UR7, UR36 ;  /* 0x0000002400077c82 */ /* 0x000fe80008000000 */
[----:B------:R2:W-:Y:S01]  /*7340*/  UTMASTG.3D [UR4], [UR12] ;  /* 0x000000040c0073b5 */ /* 0x0005e20008010000 */
[----:B------:R0:W-:Y:S01]  /*7350*/  UTMACMDFLUSH ;  /* 0x00000000000079b7 */ /* 0x0001e20000000000 */
[----:B--2---:R-:W-:Y:S04]  /*7360*/  DEPBAR.LE SB0, 0x1 ;  /* 0x000080400000791a */ /* 0x004fe80000000000 */
.L_x_124:
[----:B------:R-:W-:Y:S05]  /*7370*/  BSYNC.RECONVERGENT B0 ;  /* 0x0000000000007941 */ /* 0x000fea0003800200 */
.L_x_123:
[----:B------:R-:W-:Y:S01]  /*7380*/  BAR.SYNC.DEFER_BLOCKING 0x1, 0x80 ;  /* 0x0042000000007b1d */ /* 0x000fe20000010000 */
[----:B------:R-:W-:Y:S04]  /*7390*/  UIADD3 UR40, UPT, UPT, UR48, 0x1, URZ ;  /* 0x0000000130287890 */ /* 0x000fe8000fffe0ff */
[----:B------:R-:W-:Y:S04]  /*73a0*/  UISETP.NE.AND UP0, UPT, UR40, 0x4, UPT ;  /* 0x000000042800788c */ /* 0x000fe8000bf05270 */
[----:B------:R-:W-:Y:S01]  /*73b0*/  USEL UR40, UR40, URZ, UP0 ;  /* 0x000000ff28287287 */ /* 0x000fe20008000000 */
[----:B------:R2:W-:Y:S01]  /*73c0*/  @P6 SYNCS.ARRIVE.TRANS64.RED.A1T0 RZ, [R86+URZ], RZ ;  /* 0x000000ff56ff69a7 */ /* 0x0005e200081004ff */
[----:B------:R-:W-:Y:S01]  /*73d0*/  BSSY B1, `(.L_x_125) ;  /* 0x0000013000017945 */ /* 0x000fe20003800000 */
[----:B------:R-:W3:Y:S02]  /*73e0*/  @P6 SYNCS.PHASECHK.TRANS64.TRYWAIT P0, [R87+URZ+0x20], R92 ;  /* 0x0000205c570065a7 */ /* 0x000ee400080011ff */
[----:B---3--:R-:W-:Y:S01]  /*73f0*/  @P6 SEL R39, RZ, 0x1, !P0 ;  /* 0x00000001ff276807 */ /* 0x008fe20004000000 */
[----:B--2---:R-:W-:Y:S06]  /*7400*/  @!P6 BRA `(.L_x_126) ;  /* 0x00000000003ce947 */ /* 0x004fec0003800000 */
[----:B------:R-:W-:Y:S01]  /*7410*/  ISETP.NE.AND P1, PT, R84, RZ, PT ;  /* 0x000000ff5400720c */ /* 0x000fe20003f25270 */
[----:B------:R-:W-:Y:S01]  /*7420*/  BSSY B0, `(.L_x_127) ;  /* 0x0000009000007945 */ /* 0x000fe20003800000 */
[----:B------:R-:W-:Y:S11]  /*7430*/  ISETP.NE.AND P0, PT, R39, RZ, PT ;  /* 0x000000ff2700720c */ /* 0x000ff60003f05270 */
[----:B------:R-:W-:Y:S05]  /*7440*/  @P1 IMAD R2, R38, 0x1000, R81 ;  /* 0x0000100026021824 */ /* 0x000fea00078e0251 */
[----:B------:R-:W-:Y:S05]  /*7450*/  @P1 IADD3 R0, PT, PT, R2, UR44, RZ ;  /* 0x0000002c02001c10 */ /* 0x000fea000fffe0ff */
[----:B------:R-:W-:Y:S01]  /*7460*/  @P1 IMAD.IADD R0, R85, 0x1, R0 ;  /* 0x0000000155001824 */ /* 0x000fe200078e0200 */
[----:B------:R-:W-:Y:S06]  /*7470*/  @P0 BRA `(.L_x_128) ;  /* 0x00000000000c0947 */ /* 0x000fec0003800000 */
[----:B------:R-:W-:Y:S04]  /*7480*/  SHF.L.U32 R4, R75, 0x1f, RZ ;  /* 0x0000001f4b047819 */ /* 0x000fe800000006ff */
[----:B------:R-:W2:Y:S02]  /*7490*/  SYNCS.PHASECHK.TRANS64.TRYWAIT P0, [R87+URZ+0x20], R4 ;  /* 0x00002004570075a7 */ /* 0x000ea400080011ff */
[----:B--2---:R-:W-:Y:S05]  /*74a0*/  @!P0 BRA `(.L_x_129) ;  /* 0x0000001c00c88947 */ /* 0x004fea0003800000 */
.L_x_128:
[----:B------:R-:W-:Y:S05]  /*74b0*/  BSYNC B0 ;  /* 0x0000000000007941 */ /* 0x000fea0003800000 */
.L_x_127:
[----:B------:R-:W-:Y:S02]  /*74c0*/  ISETP.NE.AND P0, PT, R84, RZ, PT ;  /* 0x000000ff5400720c */ /* 0x000fe40003f05270 */
[----:B------:R-:W-:Y:S11]  /*74d0*/  IADD3 R38, PT, PT, R38, 0x1, RZ ;  /* 0x0000000126267810 */ /* 0x000ff60007ffe0ff */
[----:B------:R3:W4:Y:S04]  /*74e0*/  @P0 LDS.128 R40, [R2+UR44+0x200] ;  /* 0x0002002c02280984 */ /* 0x0007280008000c00 */
[----:B------:R3:W1:Y:S02]  /*74f0*/  @P0 LDS.128 R48, [R0+0x200] ;  /* 0x0002000000300984 */ /* 0x0006640000000c00 */
.L_x_126:
[----:B------:R-:W-:Y:S05]  /*7500*/  BSYNC B1 ;  /* 0x0000000000017941 */ /* 0x000fea0003800000 */
.L_x_125:
[----:B------:R-:W-:Y:S05]  /*7510*/  VIADD R3, R34, 0x20 ;  /* 0x0000002022037836 */ /* 0x000fea0000000000 */
[----:B------:R-:W-:Y:S04]  /*7520*/  SHF.R.U32.HI R3, RZ, 0x15, R3 ;  /* 0x00000015ff037819 */ /* 0x000fe80000011603 */
[----:B------:R-:W-:Y:S11]  /*7530*/  LOP3.LUT P0, RZ, R3, 0x3, R70, 0x48, !PT ;  /* 0x0000000303ff7812 */ /* 0x000ff60007804846 */
[----:B------:R-:W-:Y:S02]  /*7540*/  @!UPT UIADD3 URZ, UPT, UPT, URZ, URZ, URZ ;  /* 0x000000fffffff290 */ /* 0x000fe4000fffe0ff */
[----:B------:R-:W-:Y:S05]  /*7550*/  @!P0 BRA `(.L_x_130) ;  /* 0x0000000000408947 */ /* 0x000fea0003800000 */
[----:B------:R-:W5:Y:S01]  /*7560*/  LDCU.64 UR8, c[0x4][0x70] ;  /* 0x01000e00ff0877ac */ /* 0x000f620008000a00 */
[----:B------:R-:W-:Y:S01]  /*7570*/  MOV R3, 0x0 ;  /* 0x0000000000037802 */ /* 0x000fe20000000f00 */
[----:B------:R-:W-:Y:S02]  /*7580*/  HFMA2 R12, -RZ, RZ, 0, 5.9604644775390625e-08 ;  /* 0x00000001ff0c7431 */ /* 0x000fe400000001ff */
[----:B------:R-:W-:Y:S02]  /*7590*/  IMAD.MOV.U32 R8, RZ, RZ, 0x192 ;  /* 0x00000192ff087424 */ /* 0x000fe400078e00ff */
[----:B------:R-:W-:Y:S01]  /*75a0*/  IMAD.MOV.U32 R13, RZ, RZ, RZ ;  /* 0x000000ffff0d7224 */ /* 0x000fe200078e00ff */
[----:B------:R-:W4:Y:S01]  /*75b0*/  LDCU.64 UR6, c[0x4][0x78] ;  /* 0x01000f00ff0677ac */ /* 0x000f220008000a00 */
[----:B---3--:R-:W3:Y:S01]  /*75c0*/  LDC.64 R2, c[0x4][R3] ;  /* 0x0100000003027b82 */ /* 0x008ee20000000a00 */
[----:B------:R-:W1:Y:S01]  /*75d0*/  LDCU.64 UR4, c[0x4][0x10] ;  /* 0x01000200ff0477ac */ /* 0x000e620008000a00 */
[----:B-----5:R-:W-:Y:S01]  /*75e0*/  MOV R5, UR9 ;  /* 0x0000000900057c02 */ /* 0x020fe20008000f00 */
[----:B--2---:R-:W-:Y:S01]  /*75f0*/  IMAD.U32 R4, RZ, RZ, UR8 ;  /* 0x00000008ff047e24 */ /* 0x004fe2000f8e00ff */
[----:B----4-:R-:W-:Y:S01]  /*7600*/  MOV R7, UR7 ;  /* 0x0000000700077c02 */ /* 0x010fe20008000f00 */
[----:B------:R-:W-:Y:S01]  /*7610*/  IMAD.U32 R6, RZ, RZ, UR6 ;  /* 0x00000006ff067e24 */ /* 0x000fe2000f8e00ff */
[----:B-1----:R-:W-:Y:S01]  /*7620*/  MOV R11, UR5 ;  /* 0x00000005000b7c02 */ /* 0x002fe20008000f00 */
[----:B------:R-:W-:Y:S02]  /*7630*/  IMAD.U32 R10, RZ, RZ, UR4 ;  /* 0x00000004ff0a7e24 */ /* 0x000fe4000f8e00ff */
[----:B------:R-:W-:Y:S07]  /*7640*/  LEPC R20, `(.L_x_130) ;  /* 0x000000001014794e */ /* 0x000fee0000000000 */
[----:B---3--:R-:W-:Y:S05]  /*7650*/  CALL.ABS.NOINC R2 ;  /* 0x0000000002007343 */ /* 0x008fea0003c00000 */
.L_x_130:
        /* <DEDUP_REMOVED lines=8> */
[----:B--2---:R-:W-:Y:S01]  /*76e0*/  MOV R87, UR37 ;  /* 0x0000002500577c02 */ /* 0x004fe20008000f00 */
[----:B-1----:R-:W-:Y:S01]  /*76f0*/  HADD2.F32 R37, -RZ, R48.H0_H0 ;  /* 0x20000030ff257230 */ /* 0x002fe20000004100 */
[----:B------:R-:W-:Y:S01]  /*7700*/  @P6 LEA R86, R86, UR44, 0x3 ;  /* 0x0000002c56566c11 */ /* 0x000fe2000f8e18ff */
[----:B------:R-:W-:Y:S01]  /*7710*/  BSSY.RECONVERGENT B0, `(.L_x_131) ;  /* 0x0000052000007945 */ /* 0x000fe20003800200 */
[----:B------:R-:W-:Y:S02]  /*7720*/  LEA R92, R38, UR44, 0x3 ;  /* 0x0000002c265c7c11 */ /* 0x000fe4000f8e18ff */
[----:B------:R-:W-:Y:S01]  /*7730*/  @P6 IADD3 R86, PT, PT, R86, 0x40, RZ ;  /* 0x0000004056566810 */ /* 0x000fe20007ffe0ff */
[----:B------:R-:W3:Y:S03]  /*7740*/  LDTM.x16 R4, tmem[UR4+0x20] ;  /* 0x00002004000479ee */ /* 0x000ee60008240000 */
[----:B------:R-:W-:Y:S02]  /*7750*/  @P6 PRMT R86, R87, 0x654, R86 ;  /* 0x0000065457566816 */ /* 0x000fe40000000056 */
[----:B------:R-:W-:Y:S01]  /*7760*/  @P6 SHF.L.U32 R87, R75, 0x1f, RZ ;  /* 0x0000001f4b576819 */ /* 0x000fe200000006ff */
[C---:B---3--:R-:W-:Y:S01]  /*7770*/  FMUL R0, R32.reuse, R4 ;  /* 0x0000000420007220 */ /* 0x048fe20000400000 */
        /* <DEDUP_REMOVED lines=75> */
.L_x_132:
[----:B------:R-:W-:Y:S05]  /*7c30*/  BSYNC.RECONVERGENT B0 ;  /* 0x0000000000007941 */ /* 0x000fea0003800200 */
.L_x_131:
        /* <DEDUP_REMOVED lines=19> */
.L_x_136:
[----:B------:R-:W-:Y:S05]  /*7d70*/  BSYNC B0 ;  /* 0x0000000000007941 */ /* 0x000fea0003800000 */
.L_x_135:
[----:B------:R-:W-:Y:S11]  /*7d80*/  ISETP.NE.AND P0, PT, R84, RZ, PT ;  /* 0x000000ff5400720c */ /* 0x000ff60003f05270 */
[----:B------:R-:W-:Y:S02]  /*7d90*/  @!UPT UIADD3 URZ, UPT, UPT, URZ, URZ, URZ ;  /* 0x000000fffffff290 */ /* 0x000fe4000fffe0ff */
[----:B------:R3:W4:Y:S04]  /*7da0*/  @P0 LDS.128 R40, [R38+UR44+0x200] ;  /* 0x0002002c26280984 */ /* 0x0007280008000c00 */
[----:B------:R3:W1:Y:S02]  /*7db0*/  @P0 LDS.128 R48, [R85+0x200] ;  /* 0x0002000055300984 */ /* 0x0006640000000c00 */
.L_x_134:
[----:B------:R-:W-:Y:S05]  /*7dc0*/  BSYNC B1 ;  /* 0x0000000000017941 */ /* 0x000fea0003800000 */
.L_x_133:
        /* <DEDUP_REMOVED lines=11> */
[----:B------:R-:W1:Y:S01]  /*7e80*/  LDC.64 R2, c[0x4][R3] ;  /* 0x0100000003027b82 */ /* 0x000e620000000a00 */
[----:B------:R-:W3:Y:S01]  /*7e90*/  LDCU.64 UR4, c[0x4][0x10] ;  /* 0x01000200ff0477ac */ /* 0x000ee20008000a00 */
[----:B--2---:R-:W-:Y:S01]  /*7ea0*/  MOV R5, UR9 ;  /* 0x0000000900057c02 */ /* 0x004fe20008000f00 */
[----:B------:R-:W-:Y:S01]  /*7eb0*/  IMAD.U32 R4, RZ, RZ, UR8 ;  /* 0x00000008ff047e24 */ /* 0x000fe2000f8e00ff */
[----:B-----5:R-:W-:Y:S01]  /*7ec0*/  MOV R7, UR7 ;  /* 0x0000000700077c02 */ /* 0x020fe20008000f00 */
[----:B------:R-:W-:Y:S01]  /*7ed0*/  IMAD.U32 R6, RZ, RZ, UR6 ;  /* 0x00000006ff067e24 */ /* 0x000fe2000f8e00ff */
[----:B---3--:R-:W-:Y:S01]  /*7ee0*/  MOV R11, UR5 ;  /* 0x00000005000b7c02 */ /* 0x008fe20008000f00 */
[----:B------:R-:W-:Y:S02]  /*7ef0*/  IMAD.U32 R10, RZ, RZ, UR4 ;  /* 0x00000004ff0a7e24 */ /* 0x000fe4000f8e00ff */
[----:B------:R-:W-:Y:S07]  /*7f00*/  LEPC R20, `(.L_x_138) ;  /* 0x000000001014794e */ /* 0x000fee0000000000 */
[----:B-1--4-:R-:W-:Y:S05]  /*7f10*/  CALL.ABS.NOINC R2 ;  /* 0x0000000002007343 */ /* 0x012fea0003c00000 */
.L_x_138:
[----:B------:R-:W-:Y:S01]  /*7f20*/  ISETP.NE.AND P0, PT, R76, RZ, PT ;  /* 0x000000ff4c00720c */ /* 0x000fe20003f05270 */
[----:B------:R-:W-:Y:S05]  /*7f30*/  WARPSYNC.ALL ;  /* 0x0000000000007948 */ /* 0x000fea0003800000 */
[----:B------:R-:W-:Y:S01]  /*7f40*/  R2UR UR4, R34 ;  /* 0x00000000220472ca */ /* 0x000fe200000e0000 */
[--C-:B----4-:R-:W-:Y:S01]  /*7f50*/  HADD2.F32 R20, -RZ, R40.reuse.H0_H0 ;  /* 0x20000028ff147230 */ /* 0x110fe20000004100 */
[----:B------:R-:W-:Y:S01]  /*7f60*/  IADD3 R78, PT, PT, R78, 0xb0, RZ ;  /* 0x000000b04e4e7810 */ /* 0x000fe20007ffe0ff */
[----:B------:R-:W-:Y:S01]  /*7f70*/  HADD2.F32 R36, -RZ, R40.H1_H1 ;  /* 0x30000028ff247230 */ /* 0x000fe20000004100 */
[----:B------:R-:W-:Y:S01]  /*7f80*/  BSSY.RECONVERGENT B0, `(.L_x_139) ;  /* 0x0000053000007945 */ /* 0x000fe20003800200 */
[--C-:B------:R-:W-:Y:S01]  /*7f90*/  HADD2.F32 R21, -RZ, R41.reuse.H0_H0 ;  /* 0x20000029ff157230 */ /* 0x100fe20000004100 */
[----:B------:R-:W-:Y:S01]  /*7fa0*/  LOP3.LUT R78, R78, 0xfefffff8, RZ, 0xc0, !PT ;  /* 0xfefffff84e4e7812 */ /* 0x000fe200078ec0ff */
[----:B---3--:R-:W-:Y:S02]  /*7fb0*/  HADD2.F32 R38, -RZ, R41.H1_H1 ;  /* 0x30000029ff267230 */ /* 0x008fe40000004100 */
[--C-:B------:R-:W-:Y:S02]  /*7fc0*/  HADD2.F32 R37, -RZ, R42.reuse.H0_H0 ;  /* 0x2000002aff257230 */ /* 0x100fe40000004100 */
[----:B------:R-:W-:Y:S02]  /*7fd0*/  HADD2.F32 R40, -RZ, R42.H1_H1 ;  /* 0x3000002aff287230 */ /* 0x000fe40000004100 */
[----:B------:R-:W2:Y:S01]  /*7fe0*/  LDTM.x16 R4, tmem[UR4+0x30] ;  /* 0x00003004000479ee */ /* 0x000ea20008240000 */
[----:B------:R-:W-:Y:S01]  /*7ff0*/  NOP ;  /* 0x0000000000007918 */ /* 0x000fe20000000000 */
[----:B--2---:R2:W-:Y:S01]  /*8000*/  SYNCS.ARRIVE.TRANS64.RED.A1T0 RZ, [R78+URZ], RZ ;  /* 0x000000ff4eff79a7 */ /* 0x0045e200081004ff */
[--C-:B------:R-:W-:Y:S02]  /*8010*/  HADD2.F32 R39, -RZ, R43.reuse.H0_H0 ;  /* 0x2000002bff277230 */ /* 0x100fe40000004100 */
[----:B------:R-:W-:Y:S02]  /*8020*/  HADD2.F32 R42, -RZ, R43.H1_H1 ;  /* 0x3000002bff2a7230 */ /* 0x000fe40000004100 */
[--C-:B-1----:R-:W-:Y:S02]  /*8030*/  HADD2.F32 R41, -RZ, R48.reuse.H0_H0 ;  /* 0x20000030ff297230 */ /* 0x102fe40000004100 */
[----:B------:R-:W-:Y:S02]  /*8040*/  HADD2.F32 R43, -RZ, R48.H1_H1 ;  /* 0x30000030ff2b7230 */ /* 0x000fe40000004100 */
[--C-:B------:R-:W-:Y:S02]  /*8050*/  HADD2.F32 R44, -RZ, R49.reuse.H0_H0 ;  /* 0x20000031ff2c7230 */ /* 0x100fe40000004100 */
[----:B------:R-:W-:Y:S02]  /*8060*/  HADD2.F32 R46, -RZ, R49.H1_H1 ;  /* 0x30000031ff2e7230 */ /* 0x000fe40000004100 */
[--C-:B------:R-:W-:Y:S02]  /*8070*/  HADD2.F32 R45, -RZ, R50.reuse.H0_H0 ;  /* 0x20000032ff2d7230 */ /* 0x100fe40000004100 */
[----:B------:R-:W-:Y:S02]  /*8080*/  HADD2.F32 R48, -RZ, R50.H1_H1 ;  /* 0x30000032ff307230 */ /* 0x000fe40000004100 */
[--C-:B------:R-:W-:Y:S02]  /*8090*/  HADD2.F32 R47, -RZ, R51.reuse.H0_H0 ;  /* 0x20000033ff2f7230 */ /* 0x100fe40000004100 */
[----:B------:R-:W-:Y:S02]  /*80a0*/  HADD2.F32 R50, -RZ, R51.H1_H1 ;  /* 0x30000033ff327230 */ /* 0x000fe40000004100 */
[C---:B------:R-:W-:Y:S01]  /*80b0*/  FMUL R4, R32.reuse, R4 ;  /* 0x0000000420047220 */ /* 0x040fe20000400000 */
[C---:B------:R-:W-:Y:S01]  /*80c0*/  FMUL R5, R32.reuse, R5 ;  /* 0x0000000520057220 */ /* 0x040fe20000400000 */
[C---:B------:R-:W-:Y:S01]  /*80d0*/  FMUL R6, R32.reuse, R6 ;  /* 0x0000000620067220 */ /* 0x040fe20000400000 */
[C---:B------:R-:W-:Y:S01]  /*80e0*/  FMUL R7, R32.reuse, R7 ;  /* 0x0000000720077220 */ /* 0x040fe20000400000 */
[C---:B------:R-:W-:Y:S01]  /*80f0*/  FFMA R4, R35.reuse, R20, R4 ;  /* 0x0000001423047223 */ /* 0x040fe20000000004 */
        /* <DEDUP_REMOVED lines=21> */
[----:B------:R-:W-:Y:S01]  /*8250*/  FFMA R15, R35, R46, R15 ;  /* 0x0000002e230f7223 */ /* 0x000fe2000000000f */
        /* <DEDUP_REMOVED lines=20> */
[----:B-1----:R-:W1:Y:S02]  /*83a0*/  FENCE.VIEW.ASYNC.S ;  /* 0x00000000000073c6 */ /* 0x002e640000000000 */
[----:B-1----:R-:W-:Y:S06]  /*83b0*/  BAR.SYNC.DEFER_BLOCKING 0x1, 0x80 ;  /* 0x0042000000007b1d */ /* 0x002fec0000010000 */
        /* <DEDUP_REMOVED lines=14> */
[----:B-1----:R-:W-:Y:S04]  /*84a0*/  DEPBAR.LE SB0, 0x1 ;  /* 0x000080400000791a */ /* 0x002fe80000000000 */
.L_x_140:
[----:B------:R-:W-:Y:S05]  /*84b0*/  BSYNC.RECONVERGENT B0 ;  /* 0x0000000000007941 */ /* 0x000fea0003800200 */
.L_x_139:
[----:B------:R-:W-:Y:S01]  /*84c0*/  BAR.SYNC.DEFER_BLOCKING 0x1, 0x80 ;  /* 0x0042000000007b1d */ /* 0x000fe20000010000 */
[----:B------:R-:W-:Y:S01]  /*84d0*/  UISETP.NE.AND UP0, UPT, UR45, -0x4, UPT ;  /* 0xfffffffc2d00788c */ /* 0x000fe2000bf05270 */
[----:B------:R-:W-:Y:S08]  /*84e0*/  IADD3 R0, PT, PT, R30, 0x1, RZ ;  /* 0x000000011e007810 */ /* 0x000ff00007ffe0ff */
[----:B------:R-:W-:Y:S05]  /*84f0*/  BRA.U !UP0, `(.L_x_141) ;  /* 0x0000000108287547 */ /* 0x000fea000b800000 */
[----:B------:R-:W-:Y:S01]  /*8500*/  ISETP.NE.AND P0, PT, R82, RZ, PT ;  /* 0x000000ff5200720c */ /* 0x000fe20003f05270 */
[----:B------:R-:W-:Y:S01]  /*8510*/  IMAD.U32 R3, RZ, RZ, UR48 ;  /* 0x00000030ff037e24 */ /* 0x000fe2000f8e00ff */
[----:B------:R-:W-:Y:S01]  /*8520*/  UIADD3 UR48, UPT, UPT, UR48, 0x1, URZ ;  /* 0x0000000130307890 */ /* 0x000fe2000fffe0ff */
[----:B------:R-:W-:Y:S03]  /*8530*/  IMAD.U32 R2, RZ, RZ, UR37 ;  /* 0x00000025ff027e24 */ /* 0x000fe6000f8e00ff */
[----:B------:R-:W-:Y:S04]  /*8540*/  UISETP.NE.AND UP0, UPT, UR48, 0x4, UPT ;  /* 0x000000043000788c */ /* 0x000fe8000bf05270 */
[----:B------:R-:W-:Y:S03]  /*8550*/  USEL UR48, UR48, URZ, UP0 ;  /* 0x000000ff30307287 */ /* 0x000fe60008000000 */
[----:B------:R-:W-:Y:S05]  /*8560*/  @P0 LEA R3, R3, UR44, 0x3 ;  /* 0x0000002c03030c11 */ /* 0x000fea000f8e18ff */
[----:B------:R-:W-:Y:S05]  /*8570*/  @P0 VIADD R3, R3, 0x40 ;  /* 0x0000004003030836 */ /* 0x000fea0000000000 */
[----:B------:R-:W-:Y:S04]  /*8580*/  @P0 PRMT R2, R2, 0x654, R3 ;  /* 0x0000065402020816 */ /* 0x000fe80000000003 */
[----:B------:R1:W-:Y:S03]  /*8590*/  @P0 SYNCS.ARRIVE.TRANS64.RED.A1T0 RZ, [R2+URZ], RZ ;  /* 0x000000ff02ff09a7 */ /* 0x0003e600081004ff */
.L_x_141:
[----:B------:R-:W-:Y:S01]  /*85a0*/  ISETP.NE.AND P2, PT, R77, RZ, PT ;  /* 0x000000ff4d00720c */ /* 0x000fe20003f45270 */
[----:B------:R-:W-:Y:S01]  /*85b0*/  UIADD3 UR45, UPT, UPT, UR45, 0x4, URZ ;  /* 0x000000042d2d7890 */ /* 0x000fe2000fffe0ff */
[----:B------:R-:W-:Y:S01]  /*85c0*/  ISETP.NE.AND P0, PT, R80, 0x2, PT ;  /* 0x000000025000780c */ /* 0x000fe20003f05270 */
[----:B------:R-:W-:Y:S01]  /*85d0*/  IMAD.IADD R20, R29, 0x1, R62 ;  /* 0x000000011d147824 */ /* 0x000fe200078e023e */
[----:B------:R-:W-:Y:S01]  /*85e0*/  ISETP.NE.AND P1, PT, R0, 0x4, PT ;  /* 0x000000040000780c */ /* 0x000fe20003f25270 */
[----:B------:R-:W-:Y:S01]  /*85f0*/  IMAD.IADD R21, R31, 0x1, R64 ;  /* 0x000000011f157824 */ /* 0x000fe200078e0240 */
[----:B-1----:R-:W-:Y:S02]  /*8600*/  SEL R2, RZ, 0x1, P0 ;  /* 0x00000001ff027807 */ /* 0x002fe40000000000 */
[----:B------:R-:W-:Y:S02]  /*8610*/  SEL R3, RZ, 0x1, P1 ;  /* 0x00000001ff037807 */ /* 0x000fe40000800000 */
[----:B------:R-:W-:Y:S02]  /*8620*/  LOP3.LUT R73, R73, R2, RZ, 0x3c, !PT ;  /* 0x0000000249497212 */ /* 0x000fe400078e3cff */
[----:B------:R-:W-:Y:S02]  /*8630*/  LOP3.LUT R74, R74, R3, RZ, 0x3c, !PT ;  /* 0x000000034a4a7212 */ /* 0x000fe400078e3cff */
[----:B------:R-:W-:Y:S02]  /*8640*/  @P2 R2UR UR36, R72 ;  /* 0x00000000482422ca */ /* 0x000fe400000e0000 */
[----:B------:R-:W-:Y:S02]  /*8650*/  SEL R80, R80, RZ, P0 ;  /* 0x000000ff50507207 */ /* 0x000fe40000000000 */
[----:B------:R-:W-:Y:S01]  /*8660*/  SEL R30, R0, RZ, P1 ;  /* 0x000000ff001e7207 */ /* 0x000fe20000800000 */
[----:B------:R-:W-:Y:S10]  /*8670*/  @P2 BRA `(.L_x_142) ;  /* 0xffffffcc00e42947 */ /* 0x000ff4000383ffff */
[----:B------:R-:W1:Y:S01]  /*8680*/  LDCU.64 UR6, c[0x0][0x888] ;  /* 0x00011100ff0677ac */ /* 0x000e620008000a00 */
[----:B------:R-:W3:Y:S01]  /*8690*/  LDCU.64 UR4, c[0x0][0x890] ;  /* 0x00011200ff0477ac */ /* 0x000ee20008000a00 */
[----:B-1----:R-:W-:Y:S02]  /*86a0*/  ISETP.NE.U32.AND P2, PT, RZ, UR6, PT ;  /* 0x00000006ff007c0c */ /* 0x002fe4000bf45070 */
[----:B---3--:R-:W-:Y:S02]  /*86b0*/  ISETP.NE.U32.AND P1, PT, RZ, UR4, PT ;  /* 0x00000004ff007c0c */ /* 0x008fe4000bf25070 */
[----:B------:R-:W-:Y:S02]  /*86c0*/  ISETP.NE.AND.EX P2, PT, RZ, UR7, PT, P2 ;  /* 0x00000007ff007c0c */ /* 0x000fe4000bf45320 */
[----:B------:R-:W-:-:S13]  /*86d0*/  ISETP.NE.AND.EX P0, PT, RZ, UR5, PT, P1 ;  /* 0x00000005ff007c0c */ /* 0x000fda000bf05310 */
[----:B------:R-:W-:Y:S05]  /*86e0*/  @P2 BRA P0, `(.L_x_143) ;  /* 0x00000000003c2947 */ /* 0x000fea0000000000 */
[----:B------:R-:W-:-:S13]  /*86f0*/  ISETP.NE.AND.EX P1, PT, RZ, UR5, PT, P1 ;  /* 0x00000005ff007c0c */ /* 0x000fda000bf25310 */
[----:B------:R-:W-:Y:S05]  /*8700*/  @P1 BRA `(.L_x_144) ;  /* 0x00000000000c1947 */ /* 0x000fea0003800000 */
[----:B------:R-:W-:-:S13]  /*8710*/  FSETP.NEU.AND P0, PT, R35, RZ, PT ;  /* 0x000000ff2300720b */ /* 0x000fda0003f0d000 */
[----:B------:R-:W-:Y:S05]  /*8720*/  @!P0 EXIT ;  /* 0x000000000000894d */ /* 0x000fea0003800000 */
[----:B------:R-:W-:Y:S05]  /*8730*/  BRA `(.L_x_143) ;  /* 0x0000000000287947 */ /* 0x000fea0003800000 */
.L_x_144:
[----:B------:R-:W-:Y:S01]  /*8740*/  ISETP.NE.AND P0, PT, R79, RZ, PT ;  /* 0x000000ff4f00720c */ /* 0x000fe20003f05270 */
[----:B------:R-:W-:-:S12]  /*8750*/  BSSY.RECONVERGENT B0, `(.L_x_143) ;  /* 0x0000008000007945 */ /* 0x000fd80003800200 */
[----:B------:R-:W-:Y:S05]  /*8760*/  @P0 BRA `(.L_x_145) ;  /* 0x0000000000100947 */ /* 0x000fea0003800000 */
[----:B------:R-:W-:-:S04]  /*8770*/  ISETP.NE.U32.AND P0, PT, RZ, UR6, PT ;  /* 0x00000006ff007c0c */ /* 0x000fc8000bf05070 */
[----:B------:R-:W-:-:S13]  /*8780*/  ISETP.NE.AND.EX P0, PT, RZ, UR7, PT, P0 ;  /* 0x00000007ff007c0c */ /* 0x000fda000bf05300 */
[----:B------:R-:W-:Y:S05]  /*8790*/  @!P0 EXIT ;  /* 0x000000000000894d */ /* 0x000fea0003800000 */
[----:B------:R-:W-:Y:S05]  /*87a0*/  BRA `(.L_x_146) ;  /* 0x0000000000087947 */ /* 0x000fea0003800000 */
.L_x_145:
[----:B------:R-:W-:-:S13]  /*87b0*/  FSETP.NEU.AND P0, PT, R35, RZ, PT ;  /* 0x000000ff2300720b */ /* 0x000fda0003f0d000 */
[----:B------:R-:W-:Y:S05]  /*87c0*/  @!P0 EXIT ;  /* 0x000000000000894d */ /* 0x000fea0003800000 */
.L_x_146:
[----:B------:R-:W-:Y:S05]  /*87d0*/  BSYNC.RECONVERGENT B0 ;  /* 0x0000000000007941 */ /* 0x000fea0003800200 */
.L_x_143:
[----:B------:R-:W-:Y:S01]  /*87e0*/  ULEA UR4, UR48, UR44, 0x3 ;  /* 0x0000002c30047291 */ /* 0x000fe2000f8e18ff */
[----:B------:R-:W-:-:S04]  /*87f0*/  DEPBAR.LE SB0, 0x0 ;  /* 0x000080000000791a */ /* 0x000fc80000000000 */
[----:B------:R-:W-:-:S04]  /*8800*/  UIADD3 UR4, UPT, UPT, UR4, 0x40, URZ ;  /* 0x0000004004047890 */ /* 0x000fc8000fffe0ff */
[----:B------:R-:W-:-:S09]  /*8810*/  UPRMT UR4, UR37, 0x654, UR4 ;  /* 0x0000065425047896 */ /* 0x000fd20008000004 */
[----:B------:R-:W-:Y:S01]  /*8820*/  SYNCS.ARRIVE.TRANS64.RED.A1T0 RZ, [UR4], RZ ;  /* 0x000000ffffff79a7 */ /* 0x000fe20008100404 */
[----:B------:R-:W-:Y:S05]  /*8830*/  EXIT ;  /* 0x000000000000794d */ /* 0x000fea0003800000 */
.L_x_24:
[----:B--2---:R2:W4:Y:S02]  /*8840*/  SYNCS.PHASECHK.TRANS64.TRYWAIT P0, [R3+URZ+0xe0], R2 ;  /* 0x0000e002030075a7 */ /* 0x00452400080011ff */
[----:B----4-:R-:W-:Y:S05]  /*8850*/  @!P0 NANOSLEEP.SYNCS 0x989680 ;  /* 0x009896800000895d */ /* 0x010fea0003900000 */
[----:B------:R-:W4:Y:S02]  /*8860*/  @!P0 SYNCS.PHASECHK.TRANS64 P0, [R3+URZ+0xe0], R2 ;  /* 0x0000e002030085a7 */ /* 0x000f2400080010ff */
[----:B----4-:R-:W-:Y:S05]  /*8870*/  @!P0 BRA `(.L_x_24) ;  /* 0xfffffffc00f08947 */ /* 0x010fea000383ffff */
[----:B------:R-:W-:Y:S05]  /*8880*/  BRA `(.L_x_147) ;  /* 0xffffff9000347947 */ /* 0x000fea000383ffff */
.L_x_27:
[----:B-1----:R-:W-:-:S07]  /*8890*/  MOV R2, UR33 ;  /* 0x0000002100027c02 */ /* 0x002fce0008000f00 */
.L_x_148:
[----:B-1----:R1:W2:Y:S02]  /*88a0*/  SYNCS.PHASECHK.TRANS64.TRYWAIT P0, [R2+URZ+0x10], R5 ;  /* 0x00001005020075a7 */ /* 0x0022a400080011ff */
[----:B--2---:R-:W-:Y:S05]  /*88b0*/  @!P0 NANOSLEEP.SYNCS 0x989680 ;  /* 0x009896800000895d */ /* 0x004fea0003900000 */
[----:B------:R-:W2:Y:S02]  /*88c0*/  @!P0 SYNCS.PHASECHK.TRANS64 P0, [R2+URZ+0x10], R5 ;  /* 0x00001005020085a7 */ /* 0x000ea400080010ff */
[----:B--2---:R-:W-:Y:S05]  /*88d0*/  @!P0 BRA `(.L_x_148) ;  /* 0xfffffffc00f08947 */ /* 0x004fea000383ffff */
[----:B------:R-:W-:Y:S05]  /*88e0*/  BRA `(.L_x_26) ;  /* 0xffffff90009c7947 */ /* 0x000fea000383ffff */
.L_x_34:
[----:B-1----:R-:W-:-:S07]  /*88f0*/  MOV R2, UR17 ;  /* 0x0000001100027c02 */ /* 0x002fce0008000f00 */
.L_x_149:
[----:B-1----:R1:W2:Y:S02]  /*8900*/  SYNCS.PHASECHK.TRANS64.TRYWAIT P0, [R2+URZ+0x10], R5 ;  /* 0x00001005020075a7 */ /* 0x0022a400080011ff */
[----:B--2---:R-:W-:Y:S05]  /*8910*/  @!P0 NANOSLEEP.SYNCS 0x989680 ;  /* 0x009896800000895d */ /* 0x004fea0003900000 */
[----:B------:R-:W2:Y:S02]  /*8920*/  @!P0 SYNCS.PHASECHK.TRANS64 P0, [R2+URZ+0x10], R5 ;  /* 0x00001005020085a7 */ /* 0x000ea400080010ff */
[----:B--2---:R-:W-:Y:S05]  /*8930*/  @!P0 BRA `(.L_x_149) ;  /* 0xfffffffc00f08947 */ /* 0x004fea000383ffff */
[----:B------:R-:W-:Y:S05]  /*8940*/  BRA `(.L_x_33) ;  /* 0xffffff94005c7947 */ /* 0x000fea000383ffff */
.L_x_39:
[----:B-1----:R1:W2:Y:S02]  /*8950*/  SYNCS.PHASECHK.TRANS64.TRYWAIT P0, [R2+URZ+0x70], R3 ;  /* 0x00007003020075a7 */ /* 0x0022a400080011ff */
[----:B--2---:R-:W-:Y:S05]  /*8960*/  @!P0 NANOSLEEP.SYNCS 0x989680 ;  /* 0x009896800000895d */ /* 0x004fea0003900000 */
[----:B------:R-:W2:Y:S02]  /*8970*/  @!P0 SYNCS.PHASECHK.TRANS64 P0, [R2+URZ+0x70], R3 ;  /* 0x00007003020085a7 */ /* 0x000ea400080010ff */
[----:B--2---:R-:W-:Y:S05]  /*8980*/  @!P0 BRA `(.L_x_39) ;  /* 0xfffffffc00f08947 */ /* 0x004fea000383ffff */
[----:B------:R-:W-:Y:S05]  /*8990*/  BRA `(.L_x_150) ;  /* 0xffffff9800047947 */ /* 0x000fea000383ffff */
.L_x_43:
[----:B---3--:R-:W-:-:S07]  /*89a0*/  MOV R0, UR4 ;  /* 0x0000000400007c02 */ /* 0x008fce0008000f00 */
.L_x_151:
[----:B-1----:R1:W2:Y:S02]  /*89b0*/  SYNCS.PHASECHK.TRANS64.TRYWAIT P0, [R0+URZ], R3 ;  /* 0x00000003000075a7 */ /* 0x0022a400080011ff */
[----:B--2---:R-:W-:Y:S05]  /*89c0*/  @!P0 NANOSLEEP.SYNCS 0x989680 ;  /* 0x009896800000895d */ /* 0x004fea0003900000 */
[----:B------:R-:W2:Y:S02]  /*89d0*/  @!P0 SYNCS.PHASECHK.TRANS64 P0, [R0+URZ], R3 ;  /* 0x00000003000085a7 */ /* 0x000ea400080010ff */
[----:B--2---:R-:W-:Y:S05]  /*89e0*/  @!P0 BRA `(.L_x_151) ;  /* 0xfffffffc00f08947 */ /* 0x004fea000383ffff */
[----:B------:R-:W-:Y:S05]  /*89f0*/  BRA `(.L_x_152) ;  /* 0xffffff9c00747947 */ /* 0x000fea000383ffff */
.L_x_46:
[----:B-1----:R1:W2:Y:S02]  /*8a00*/  SYNCS.PHASECHK.TRANS64.TRYWAIT P0, [R0+URZ+0xd0], R5 ;  /* 0x0000d005000075a7 */ /* 0x0022a400080011ff */
[----:B--2---:R-:W-:Y:S05]  /*8a10*/  @!P0 NANOSLEEP.SYNCS 0x989680 ;  /* 0x009896800000895d */ /* 0x004fea0003900000 */
[----:B------:R-:W2:Y:S02]  /*8a20*/  @!P0 SYNCS.PHASECHK.TRANS64 P0, [R0+URZ+0xd0], R5 ;  /* 0x0000d005000085a7 */ /* 0x000ea400080010ff */
[----:B--2---:R-:W-:Y:S05]  /*8a30*/  @!P0 BRA `(.L_x_46) ;  /* 0xfffffffc00f08947 */ /* 0x004fea000383ffff */
[----:B------:R-:W-:Y:S05]  /*8a40*/  BRA `(.L_x_153) ;  /* 0xffffff9c00d47947 */ /* 0x000fea000383ffff */
.L_x_47:
[----:B------:R-:W-:-:S07]  /*8a50*/  MOV R0, UR5 ;  /* 0x0000000500007c02 */ /* 0x000fce0008000f00 */
.L_x_154:
[----:B-1----:R1:W2:Y:S02]  /*8a60*/  SYNCS.PHASECHK.TRANS64.TRYWAIT P0, [R0+URZ+0x80], R7 ;  /* 0x00008007000075a7 */ /* 0x0022a400080011ff */
[----:B--2---:R-:W-:Y:S05]  /*8a70*/  @!P0 NANOSLEEP.SYNCS 0x989680 ;  /* 0x009896800000895d */ /* 0x004fea0003900000 */
[----:B------:R-:W2:Y:S02]  /*8a80*/  @!P0 SYNCS.PHASECHK.TRANS64 P0, [R0+URZ+0x80], R7 ;  /* 0x00008007000085a7 */ /* 0x000ea400080010ff */
[----:B--2---:R-:W-:Y:S05]  /*8a90*/  @!P0 BRA `(.L_x_154) ;  /* 0xfffffffc00f08947 */ /* 0x004fea000383ffff */
[----:B------:R-:W-:Y:S05]  /*8aa0*/  BRA `(.L_x_155) ;  /* 0xffffff9c00e47947 */ /* 0x000fea000383ffff */
.L_x_48:
[----:B-1----:R1:W2:Y:S02]  /*8ab0*/  SYNCS.PHASECHK.TRANS64.TRYWAIT P1, [R0+URZ+0x70], R5 ;  /* 0x00007005000075a7 */ /* 0x0022a400080211ff */
[----:B--2---:R-:W-:Y:S05]  /*8ac0*/  @!P1 NANOSLEEP.SYNCS 0x989680 ;  /* 0x009896800000995d */ /* 0x004fea0003900000 */
[----:B------:R-:W2:Y:S02]  /*8ad0*/  @!P1 SYNCS.PHASECHK.TRANS64 P1, [R0+URZ+0x70], R5 ;  /* 0x00007005000095a7 */ /* 0x000ea400080210ff */
[----:B--2---:R-:W-:Y:S05]  /*8ae0*/  @!P1 BRA `(.L_x_48) ;  /* 0xfffffffc00f09947 */ /* 0x004fea000383ffff */
[----:B------:R-:W-:Y:S05]  /*8af0*/  BRA `(.L_x_156) ;  /* 0xffffffa000147947 */ /* 0x000fea000383ffff */
.L_x_51:
[----:B------:R-:W-:-:S07]  /*8b00*/  MOV R0, UR5 ;  /* 0x0000000500007c02 */ /* 0x000fce0008000f00 */
.L_x_157:
[----:B-1----:R1:W2:Y:S02]  /*8b10*/  SYNCS.PHASECHK.TRANS64.TRYWAIT P0, [R0+URZ+0x80], R3 ;  /* 0x00008003000075a7 */ /* 0x0022a400080011ff */
[----:B--2---:R-:W-:Y:S05]  /*8b20*/  @!P0 NANOSLEEP.SYNCS 0x989680 ;  /* 0x009896800000895d */ /* 0x004fea0003900000 */
[----:B------:R-:W2:Y:S02]  /*8b30*/  @!P0 SYNCS.PHASECHK.TRANS64 P0, [R0+URZ+0x80], R3 ;  /* 0x00008003000085a7 */ /* 0x000ea400080010ff */
[----:B--2---:R-:W-:Y:S05]  /*8b40*/  @!P0 BRA `(.L_x_157) ;  /* 0xfffffffc00f08947 */ /* 0x004fea000383ffff */
[----:B------:R-:W-:Y:S05]  /*8b50*/  BRA `(.L_x_50) ;  /* 0xffffffa000687947 */ /* 0x000fea000383ffff */
.L_x_60:
[----:B-1----:R-:W-:-:S04]  /*8b60*/  MOV R4, UR4 ;  /* 0x0000000400047c02 */ /* 0x002fc80008000f00 */
[----:B------:R1:W2:Y:S03]  /*8b70*/  SYNCS.PHASECHK.TRANS64.TRYWAIT P0, [R4+URZ+0x8], R5 ;  /* 0x00000805040075a7 */ /* 0x0002a600080011ff */
[----:B--2---:R-:W-:Y:S05]  /*8b80*/  @!P0 NANOSLEEP.SYNCS 0x989680 ;  /* 0x009896800000895d */ /* 0x004fea0003900000 */
[----:B------:R-:W2:Y:S02]  /*8b90*/  @!P0 SYNCS.PHASECHK.TRANS64 P0, [R4+URZ+0x8], R5 ;  /* 0x00000805040085a7 */ /* 0x000ea400080010ff */
[----:B--2---:R-:W-:Y:S05]  /*8ba0*/  @!P0 BRA `(.L_x_60) ;  /* 0xfffffffc00ec8947 */ /* 0x004fea000383ffff */
[----:B------:R-:W-:Y:S05]  /*8bb0*/  BRA `(.L_x_59) ;  /* 0xffffffa4001c7947 */ /* 0x000fea000383ffff */
.L_x_62:
[----:B------:R-:W-:Y:S01]  /*8bc0*/  BSSY B0, `(.L_x_158) ;  /* 0x0000006000007945 */ /* 0x000fe20003800000 */
[----:B------:R-:W-:-:S07]  /*8bd0*/  MOV R15, 0xffffffff ;  /* 0xffffffff000f7802 */ /* 0x000fce0000000f00 */
[----:B-1---5:R-:W-:Y:S05]  /*8be0*/  WARPSYNC.COLLECTIVE R15, `(.L_x_159) ;  /* 0x000000000f0c7348 */ /* 0x022fea0003c00000 */
[----:B------:R-:W-:Y:S02]  /*8bf0*/  ELECT P6, UR79, PT ;  /* 0x00000000004f782f */ /* 0x000fe400038c0000 */
[----:B------:R-:W-:Y:S01]  /*8c00*/  MOV R14, UR79 ;  /* 0x0000004f000e7c02 */ /* 0x000fe20008000f00 */
[----:B-1---5:R-:W-:Y:S10]  /*8c10*/  ENDCOLLECTIVE ;  /* 0x000000000000791b */ /* 0x022ff40003800000 */
.L_x_159:
[----:B------:R-:W-:Y:S05]  /*8c20*/  BSYNC B0 ;  /* 0x0000000000007941 */ /* 0x000fea0003800000 */
.L_x_158:
[----:B------:R-:W-:Y:S05]  /*8c30*/  BRA `(.L_x_160) ;  /* 0xffffffa4004c7947 */ /* 0x000fea000383ffff */
.L_x_64:
[----:B-1----:R-:W-:-:S04]  /*8c40*/  MOV R2, UR4 ;  /* 0x0000000400027c02 */ /* 0x002fc80008000f00 */
[----:B------:R1:W2:Y:S03]  /*8c50*/  SYNCS.PHASECHK.TRANS64.TRYWAIT P0, [R2+URZ+0x8], R3 ;  /* 0x00000803020075a7 */ /* 0x0002a600080011ff */
[----:B--2---:R-:W-:Y:S05]  /*8c60*/  @!P0 NANOSLEEP.SYNCS 0x989680 ;  /* 0x009896800000895d */ /* 0x004fea0003900000 */
[----:B------:R-:W2:Y:S02]  /*8c70*/  @!P0 SYNCS.PHASECHK.TRANS64 P0, [R2+URZ+0x8], R3 ;  /* 0x00000803020085a7 */ /* 0x000ea400080010ff */
[----:B--2---:R-:W-:Y:S05]  /*8c80*/  @!P0 BRA `(.L_x_64) ;  /* 0xfffffffc00ec8947 */ /* 0x004fea000383ffff */
[----:B------:R-:W-:Y:S05]  /*8c90*/  BRA `(.L_x_63) ;  /* 0xffffffa400507947 */ /* 0x000fea000383ffff */
.L_x_65:
[----:B-1----:R1:W2:Y:S02]  /*8ca0*/  SYNCS.PHASECHK.TRANS64.TRYWAIT P0, [R0+URZ+0x70], R5 ;  /* 0x00007005000075a7 */ /* 0x0022a400080011ff */
[----:B--2---:R-:W-:Y:S05]  /*8cb0*/  @!P0 NANOSLEEP.SYNCS 0x989680 ;  /* 0x009896800000895d */ /* 0x004fea0003900000 */
[----:B------:R-:W2:Y:S02]  /*8cc0*/  @!P0 SYNCS.PHASECHK.TRANS64 P0, [R0+URZ+0x70], R5 ;  /* 0x00007005000085a7 */ /* 0x000ea400080010ff */
[----:B--2---:R-:W-:Y:S05]  /*8cd0*/  @!P0 BRA `(.L_x_65) ;  /* 0xfffffffc00f08947 */ /* 0x004fea000383ffff */
[----:B------:R-:W-:Y:S05]  /*8ce0*/  BRA `(.L_x_161) ;  /* 0xffffffa800387947 */ /* 0x000fea000383ffff */
.L_x_67:
[----:B------:R-:W-:-:S07]  /*8cf0*/  MOV R0, UR7 ;  /* 0x0000000700007c02 */ /* 0x000fce0008000f00 */
.L_x_162:
[----:B-1----:R1:W2:Y:S02]  /*8d00*/  SYNCS.PHASECHK.TRANS64.TRYWAIT P0, [R0+URZ+0xb0], R5 ;  /* 0x0000b005000075a7 */ /* 0x0022a400080011ff */
[----:B--2---:R-:W-:Y:S05]  /*8d10*/  @!P0 NANOSLEEP.SYNCS 0x989680 ;  /* 0x009896800000895d */ /* 0x004fea0003900000 */
[----:B------:R-:W2:Y:S02]  /*8d20*/  @!P0 SYNCS.PHASECHK.TRANS64 P0, [R0+URZ+0xb0], R5 ;  /* 0x0000b005000085a7 */ /* 0x000ea400080010ff */
[----:B--2---:R-:W-:Y:S05]  /*8d30*/  @!P0 BRA `(.L_x_162) ;  /* 0xfffffffc00f08947 */ /* 0x004fea000383ffff */
[----:B------:R-:W-:Y:S05]  /*8d40*/  BRA `(.L_x_163) ;  /* 0xffffffa800847947 */ /* 0x000fea000383ffff */
.L_x_70:
[----:B------:R-:W-:Y:S07]  /*8d50*/  MOV R0, UR6 ;  /* 0x0000000600007c02 */ /* 0x000fee0008000f00 */
.L_x_164:
[----:B-1----:R1:W2:Y:S02]  /*8d60*/  SYNCS.PHASECHK.TRANS64.TRYWAIT P0, [R0+URZ], R5 ;  /* 0x00000005000075a7 */ /* 0x0022a400080011ff */
[----:B--2---:R-:W-:Y:S05]  /*8d70*/  @!P0 NANOSLEEP.SYNCS 0x989680 ;  /* 0x009896800000895d */ /* 0x004fea0003900000 */
[----:B------:R-:W2:Y:S02]  /*8d80*/  @!P0 SYNCS.PHASECHK.TRANS64 P0, [R0+URZ], R5 ;  /* 0x00000005000085a7 */ /* 0x000ea400080010ff */
[----:B--2---:R-:W-:Y:S05]  /*8d90*/  @!P0 BRA `(.L_x_164) ;  /* 0xfffffffc00f08947 */ /* 0x004fea000383ffff */
[----:B------:R-:W-:Y:S05]  /*8da0*/  BRA `(.L_x_69) ;  /* 0xffffffa800987947 */ /* 0x000fea000383ffff */
.L_x_74:
[----:B-1----:R-:W-:-:S07]  /*8db0*/  MOV R0, UR7 ;  /* 0x0000000700007c02 */ /* 0x002fce0008000f00 */
.L_x_165:
[----:B-1----:R1:W2:Y:S02]  /*8dc0*/  SYNCS.PHASECHK.TRANS64.TRYWAIT P0, [R0+URZ], R3 ;  /* 0x00000003000075a7 */ /* 0x0022a400080011ff */
[----:B--2---:R-:W-:Y:S05]  /*8dd0*/  @!P0 NANOSLEEP.SYNCS 0x989680 ;  /* 0x009896800000895d */ /* 0x004fea0003900000 */
[----:B------:R-:W2:Y:S02]  /*8de0*/  @!P0 SYNCS.PHASECHK.TRANS64 P0, [R0+URZ], R3 ;  /* 0x00000003000085a7 */ /* 0x000ea400080010ff */
[----:B--2---:R-:W-:Y:S05]  /*8df0*/  @!P0 BRA `(.L_x_165) ;  /* 0xfffffffc00f08947 */ /* 0x004fea000383ffff */
[----:B------:R-:W-:Y:S05]  /*8e00*/  BRA `(.L_x_166) ;  /* 0xffffffac008c7947 */ /* 0x000fea000383ffff */
.L_x_75:
[----:B------:R-:W-:-:S07]  /*8e10*/  MOV R0, UR7 ;  /* 0x0000000700007c02 */ /* 0x000fce0008000f00 */
.L_x_167:
[----:B-1----:R1:W2:Y:S02]  /*8e20*/  SYNCS.PHASECHK.TRANS64.TRYWAIT P0, [R0+URZ], R3 ;  /* 0x00000003000075a7 */ /* 0x0022a400080011ff */
[----:B--2---:R-:W-:Y:S05]  /*8e30*/  @!P0 NANOSLEEP.SYNCS 0x989680 ;  /* 0x009896800000895d */ /* 0x004fea0003900000 */
[----:B------:R-:W2:Y:S02]  /*8e40*/  @!P0 SYNCS.PHASECHK.TRANS64 P0, [R0+URZ], R3 ;  /* 0x00000003000085a7 */ /* 0x000ea400080010ff */
[----:B--2---:R-:W-:Y:S05]  /*8e50*/  @!P0 BRA `(.L_x_167) ;  /* 0xfffffffc00f08947 */ /* 0x004fea000383ffff */
[----:B------:R-:W-:Y:S05]  /*8e60*/  BRA `(.L_x_168) ;  /* 0xffffffac00987947 */ /* 0x000fea000383ffff */
.L_x_76:
[----:B------:R-:W-:-:S07]  /*8e70*/  MOV R0, UR7 ;  /* 0x0000000700007c02 */ /* 0x000fce0008000f00 */
.L_x_169:
[----:B-1----:R1:W2:Y:S02]  /*8e80*/  SYNCS.PHASECHK.TRANS64.TRYWAIT P0, [R0+URZ], R3 ;  /* 0x00000003000075a7 */ /* 0x0022a400080011ff */
[----:B--2---:R-:W-:Y:S05]  /*8e90*/  @!P0 NANOSLEEP.SYNCS 0x989680 ;  /* 0x009896800000895d */ /* 0x004fea0003900000 */
[----:B------:R-:W2:Y:S02]  /*8ea0*/  @!P0 SYNCS.PHASECHK.TRANS64 P0, [R0+URZ], R3 ;  /* 0x00000003000085a7 */ /* 0x000ea400080010ff */
[----:B--2---:R-:W-:Y:S05]  /*8eb0*/  @!P0 BRA `(.L_x_169) ;  /* 0xfffffffc00f08947 */ /* 0x004fea000383ffff */
[----:B------:R-:W-:Y:S05]  /*8ec0*/  BRA `(.L_x_170) ;  /* 0xffffffac00a47947 */ /* 0x000fea000383ffff */
.L_x_79:
[----:B------:R-:W-:-:S07]  /*8ed0*/  MOV R0, UR5 ;  /* 0x0000000500007c02 */ /* 0x000fce0008000f00 */
.L_x_171:
[----:B-1----:R1:W2:Y:S02]  /*8ee0*/  SYNCS.PHASECHK.TRANS64.TRYWAIT P1, [R0+URZ+0xf0], R3 ;  /* 0x0000f003000075a7 */ /* 0x0022a400080211ff */
[----:B--2---:R-:W-:Y:S05]  /*8ef0*/  @!P1 NANOSLEEP.SYNCS 0x989680 ;  /* 0x009896800000995d */ /* 0x004fea0003900000 */
[----:B------:R-:W2:Y:S02]  /*8f00*/  @!P1 SYNCS.PHASECHK.TRANS64 P1, [R0+URZ+0xf0], R3 ;  /* 0x0000f003000095a7 */ /* 0x000ea400080210ff */
[----:B--2---:R-:W-:Y:S05]  /*8f10*/  @!P1 BRA `(.L_x_171) ;  /* 0xfffffffc00f09947 */ /* 0x004fea000383ffff */
[----:B------:R-:W-:Y:S05]  /*8f20*/  BRA `(.L_x_172) ;  /* 0xffffffac00f07947 */ /* 0x000fea000383ffff */
.L_x_84:
[----:B--2---:R2:W3:Y:S02]  /*8f30*/  SYNCS.PHASECHK.TRANS64.TRYWAIT P0, [R0+URZ+0x70], R3 ;  /* 0x00007003000075a7 */ /* 0x0044e400080011ff */
[----:B---3--:R-:W-:Y:S05]  /*8f40*/  @!P0 NANOSLEEP.SYNCS 0x989680 ;  /* 0x009896800000895d */ /* 0x008fea0003900000 */
[----:B------:R-:W3:Y:S02]  /*8f50*/  @!P0 SYNCS.PHASECHK.TRANS64 P0, [R0+URZ+0x70], R3 ;  /* 0x00007003000085a7 */ /* 0x000ee400080010ff */
[----:B---3--:R-:W-:Y:S05]  /*8f60*/  @!P0 BRA `(.L_x_84) ;  /* 0xfffffffc00f08947 */ /* 0x008fea000383ffff */
[----:B------:R-:W-:Y:S05]  /*8f70*/  BRA `(.L_x_173) ;  /* 0xffffffb000f47947 */ /* 0x000fea000383ffff */
.L_x_87:
[----:B------:R-:W-:Y:S07]  /*8f80*/  MOV R0, UR4 ;  /* 0x0000000400007c02 */ /* 0x000fee0008000f00 */
.L_x_174:
[----:B--2---:R2:W3:Y:S02]  /*8f90*/  SYNCS.PHASECHK.TRANS64.TRYWAIT P0, [R0+URZ+0x68], R3 ;  /* 0x00006803000075a7 */ /* 0x0044e400080011ff */
[----:B---3--:R-:W-:Y:S05]  /*8fa0*/  @!P0 NANOSLEEP.SYNCS 0x989680 ;  /* 0x009896800000895d */ /* 0x008fea0003900000 */
[----:B------:R-:W3:Y:S02]  /*8fb0*/  @!P0 SYNCS.PHASECHK.TRANS64 P0, [R0+URZ+0x68], R3 ;  /* 0x00006803000085a7 */ /* 0x000ee400080010ff */
[----:B---3--:R-:W-:Y:S05]  /*8fc0*/  @!P0 BRA `(.L_x_174) ;  /* 0xfffffffc00f08947 */ /* 0x008fea000383ffff */
[----:B------:R-:W-:Y:S05]  /*8fd0*/  BRA `(.L_x_86) ;  /* 0xffffffb400d47947 */ /* 0x000fea000383ffff */
.L_x_90:
[----:B------:R-:W-:Y:S07]  /*8fe0*/  MOV R3, UR4 ;  /* 0x0000000400037c02 */ /* 0x000fee0008000f00 */
.L_x_175:
[----:B-1----:R1:W2:Y:S02]  /*8ff0*/  SYNCS.PHASECHK.TRANS64.TRYWAIT P0, [R3+URZ+0x40], R12 ;  /* 0x0000400c030075a7 */ /* 0x0022a400080011ff */
[----:B--2---:R-:W-:Y:S05]  /*9000*/  @!P0 NANOSLEEP.SYNCS 0x989680 ;  /* 0x009896800000895d */ /* 0x004fea0003900000 */
[----:B------:R-:W2:Y:S02]  /*9010*/  @!P0 SYNCS.PHASECHK.TRANS64 P0, [R3+URZ+0x40], R12 ;  /* 0x0000400c030085a7 */ /* 0x000ea400080010ff */
[----:B--2---:R-:W-:Y:S05]  /*9020*/  @!P0 BRA `(.L_x_175) ;  /* 0xfffffffc00f08947 */ /* 0x004fea000383ffff */
[----:B------:R-:W-:Y:S05]  /*9030*/  BRA `(.L_x_176) ;  /* 0xffffffb800507947 */ /* 0x000fea000383ffff */
.L_x_91:
[----:B-1----:R-:W-:Y:S07]  /*9040*/  MOV R3, UR4 ;  /* 0x0000000400037c02 */ /* 0x002fee0008000f00 */
.L_x_177:
[----:B-1----:R1:W2:Y:S02]  /*9050*/  SYNCS.PHASECHK.TRANS64.TRYWAIT P0, [R3+URZ+0x48], R12 ;  /* 0x0000480c030075a7 */ /* 0x0022a400080011ff */
[----:B--2---:R-:W-:Y:S05]  /*9060*/  @!P0 NANOSLEEP.SYNCS 0x989680 ;  /* 0x009896800000895d */ /* 0x004fea0003900000 */
[----:B------:R-:W2:Y:S02]  /*9070*/  @!P0 SYNCS.PHASECHK.TRANS64 P0, [R3+URZ+0x48], R12 ;  /* 0x0000480c030085a7 */ /* 0x000ea400080010ff */
[----:B--2---:R-:W-:Y:S05]  /*9080*/  @!P0 BRA `(.L_x_177) ;  /* 0xfffffffc00f08947 */ /* 0x004fea000383ffff */
[----:B------:R-:W-:Y:S05]  /*9090*/  BRA `(.L_x_178) ;  /* 0xffffffb800ac7947 */ /* 0x000fea000383ffff */
.L_x_92:
[----:B-1----:R-:W-:Y:S07]  /*90a0*/  MOV R3, UR4 ;  /* 0x0000000400037c02 */ /* 0x002fee0008000f00 */
.L_x_179:
[----:B-1----:R1:W2:Y:S02]  /*90b0*/  SYNCS.PHASECHK.TRANS64.TRYWAIT P0, [R3+URZ+0x50], R12 ;  /* 0x0000500c030075a7 */ /* 0x0022a400080011ff */
[----:B--2---:R-:W-:Y:S05]  /*90c0*/  @!P0 NANOSLEEP.SYNCS 0x989680 ;  /* 0x009896800000895d */ /* 0x004fea0003900000 */
[----:B------:R-:W2:Y:S02]  /*90d0*/  @!P0 SYNCS.PHASECHK.TRANS64 P0, [R3+URZ+0x50], R12 ;  /* 0x0000500c030085a7 */ /* 0x000ea400080010ff */
[----:B--2---:R-:W-:Y:S05]  /*90e0*/  @!P0 BRA `(.L_x_179) ;  /* 0xfffffffc00f08947 */ /* 0x004fea000383ffff */
[----:B------:R-:W-:Y:S05]  /*90f0*/  BRA `(.L_x_180) ;  /* 0xffffffbc00087947 */ /* 0x000fea000383ffff */
.L_x_93:
[----:B------:R-:W-:Y:S07]  /*9100*/  MOV R3, UR4 ;  /* 0x0000000400037c02 */ /* 0x000fee0008000f00 */
.L_x_181:
[----:B-1----:R1:W2:Y:S02]  /*9110*/  SYNCS.PHASECHK.TRANS64.TRYWAIT P0, [R3+URZ+0x58], R12 ;  /* 0x0000580c030075a7 */ /* 0x0022a400080011ff */
[----:B--2---:R-:W-:Y:S05]  /*9120*/  @!P0 NANOSLEEP.SYNCS 0x989680 ;  /* 0x009896800000895d */ /* 0x004fea0003900000 */
[----:B------:R-:W2:Y:S02]  /*9130*/  @!P0 SYNCS.PHASECHK.TRANS64 P0, [R3+URZ+0x58], R12 ;  /* 0x0000580c030085a7 */ /* 0x000ea400080010ff */
[----:B--2---:R-:W-:Y:S05]  /*9140*/  @!P0 BRA `(.L_x_181) ;  /* 0xfffffffc00f08947 */ /* 0x004fea000383ffff */
[----:B------:R-:W-:Y:S05]  /*9150*/  BRA `(.L_x_182) ;  /* 0xffffffbc00a87947 */ /* 0x000fea000383ffff */
.L_x_95:
[----:B------:R-:W-:-:S07]  /*9160*/  MOV R0, UR4 ;  /* 0x0000000400007c02 */ /* 0x000fce0008000f00 */
.L_x_183:
[----:B-1----:R1:W3:Y:S02]  /*9170*/  SYNCS.PHASECHK.TRANS64.TRYWAIT P0, [R0+URZ+0x40], R3 ;  /* 0x00004003000075a7 */ /* 0x0022e400080011ff */
[----:B---3--:R-:W-:Y:S05]  /*9180*/  @!P0 NANOSLEEP.SYNCS 0x989680 ;  /* 0x009896800000895d */ /* 0x008fea0003900000 */
[----:B------:R-:W3:Y:S02]  /*9190*/  @!P0 SYNCS.PHASECHK.TRANS64 P0, [R0+URZ+0x40], R3 ;  /* 0x00004003000085a7 */ /* 0x000ee400080010ff */
[----:B---3--:R-:W-:Y:S05]  /*91a0*/  @!P0 BRA `(.L_x_183) ;  /* 0xfffffffc00f08947 */ /* 0x008fea000383ffff */
[----:B------:R-:W-:Y:S05]  /*91b0*/  BRA `(.L_x_184) ;  /* 0xffffffc000307947 */ /* 0x000fea000383ffff */
.L_x_96:
[----:B-1----:R-:W-:-:S07]  /*91c0*/  MOV R0, UR4 ;  /* 0x0000000400007c02 */ /* 0x002fce0008000f00 */
.L_x_185:
[----:B-1----:R1:W3:Y:S02]  /*91d0*/  SYNCS.PHASECHK.TRANS64.TRYWAIT P0, [R0+URZ+0x48], R3 ;  /* 0x00004803000075a7 */ /* 0x0022e400080011ff */
[----:B---3--:R-:W-:Y:S05]  /*91e0*/  @!P0 NANOSLEEP.SYNCS 0x989680 ;  /* 0x009896800000895d */ /* 0x008fea0003900000 */
[----:B------:R-:W3:Y:S02]  /*91f0*/  @!P0 SYNCS.PHASECHK.TRANS64 P0, [R0+URZ+0x48], R3 ;  /* 0x00004803000085a7 */ /* 0x000ee400080010ff */
[----:B---3--:R-:W-:Y:S05]  /*9200*/  @!P0 BRA `(.L_x_185) ;  /* 0xfffffffc00f08947 */ /* 0x008fea000383ffff */
[----:B------:R-:W-:Y:S05]  /*9210*/  BRA `(.L_x_186) ;  /* 0xffffffc000207947 */ /* 0x000fea000383ffff */
.L_x_97:
[----:B-1----:R-:W-:-:S07]  /*9220*/  MOV R0, UR4 ;  /* 0x0000000400007c02 */ /* 0x002fce0008000f00 */
.L_x_187:
[----:B-1----:R1:W3:Y:S02]  /*9230*/  SYNCS.PHASECHK.TRANS64.TRYWAIT P0, [R0+URZ+0x50], R3 ;  /* 0x00005003000075a7 */ /* 0x0022e400080011ff */
[----:B---3--:R-:W-:Y:S05]  /*9240*/  @!P0 NANOSLEEP.SYNCS 0x989680 ;  /* 0x009896800000895d */ /* 0x008fea0003900000 */
[----:B------:R-:W3:Y:S02]  /*9250*/  @!P0 SYNCS.PHASECHK.TRANS64 P0, [R0+URZ+0x50], R3 ;  /* 0x00005003000085a7 */ /* 0x000ee400080010ff */
[----:B---3--:R-:W-:Y:S05]  /*9260*/  @!P0 BRA `(.L_x_187) ;  /* 0xfffffffc00f08947 */ /* 0x008fea000383ffff */
[----:B------:R-:W-:Y:S05]  /*9270*/  BRA `(.L_x_188) ;  /* 0xffffffc000107947 */ /* 0x000fea000383ffff */
.L_x_99:
[----:B--2---:R2:W3:Y:S02]  /*9280*/  SYNCS.PHASECHK.TRANS64.TRYWAIT P0, [R0+URZ+0x70], R3 ;  /* 0x00007003000075a7 */ /* 0x0044e400080011ff */
[----:B---3--:R-:W-:Y:S05]  /*9290*/  @!P0 NANOSLEEP.SYNCS 0x989680 ;  /* 0x009896800000895d */ /* 0x008fea0003900000 */
[----:B------:R-:W3:Y:S02]  /*92a0*/  @!P0 SYNCS.PHASECHK.TRANS64 P0, [R0+URZ+0x70], R3 ;  /* 0x00007003000085a7 */ /* 0x000ee400080010ff */
[----:B---3--:R-:W-:Y:S05]  /*92b0*/  @!P0 BRA `(.L_x_99) ;  /* 0xfffffffc00f08947 */ /* 0x008fea000383ffff */
[----:B------:R-:W-:Y:S05]  /*92c0*/  BRA `(.L_x_189) ;  /* 0xffffffc000e47947 */ /* 0x000fea000383ffff */
.L_x_110:
[----:B-1----:R-:W-:Y:S04]  /*92d0*/  MOV R0, UR44 ;  /* 0x0000002c00007c02 */ /* 0x002fe80008000f00 */
[----:B------:R1:W2:Y:S03]  /*92e0*/  SYNCS.PHASECHK.TRANS64.TRYWAIT P1, [R0+URZ+0x20], R5 ;  /* 0x00002005000075a7 */ /* 0x0002a600080211ff */
[----:B--2---:R-:W-:Y:S05]  /*92f0*/  @!P1 NANOSLEEP.SYNCS 0x989680 ;  /* 0x009896800000995d */ /* 0x004fea0003900000 */
[----:B------:R-:W2:Y:S02]  /*9300*/  @!P1 SYNCS.PHASECHK.TRANS64 P1, [R0+URZ+0x20], R5 ;  /* 0x00002005000095a7 */ /* 0x000ea400080210ff */
[----:B--2---:R-:W-:Y:S05]  /*9310*/  @!P1 BRA `(.L_x_110) ;  /* 0xfffffffc00ec9947 */ /* 0x004fea000383ffff */
[----:B------:R-:W-:Y:S05]  /*9320*/  BRA `(.L_x_109) ;  /* 0xffffffcc00dc7947 */ /* 0x000fea000383ffff */
.L_x_112:
[----:B-1----:R1:W4:Y:S02]  /*9330*/  SYNCS.PHASECHK.TRANS64.TRYWAIT P0, [R78+URZ+0x90], R3 ;  /* 0x000090034e0075a7 */ /* 0x00232400080011ff */
[----:B----4-:R-:W-:Y:S05]  /*9340*/  @!P0 NANOSLEEP.SYNCS 0x989680 ;  /* 0x009896800000895d */ /* 0x010fea0003900000 */
[----:B------:R-:W4:Y:S02]  /*9350*/  @!P0 SYNCS.PHASECHK.TRANS64 P0, [R78+URZ+0x90], R3 ;  /* 0x000090034e0085a7 */ /* 0x000f2400080010ff */
[----:B----4-:R-:W-:Y:S05]  /*9360*/  @!P0 BRA `(.L_x_112) ;  /* 0xfffffffc00f08947 */ /* 0x010fea000383ffff */
[----:B------:R-:W-:Y:S05]  /*9370*/  BRA `(.L_x_111) ;  /* 0xffffffcc00fc7947 */ /* 0x000fea000383ffff */
.L_x_121:
[----:B--2---:R2:W3:Y:S02]  /*9380*/  SYNCS.PHASECHK.TRANS64.TRYWAIT P0, [R3+URZ+0x20], R0 ;  /* 0x00002000030075a7 */ /* 0x0044e400080011ff */
[----:B---3--:R-:W-:Y:S05]  /*9390*/  @!P0 NANOSLEEP.SYNCS 0x989680 ;  /* 0x009896800000895d */ /* 0x008fea0003900000 */
[----:B------:R-:W3:Y:S02]  /*93a0*/  @!P0 SYNCS.PHASECHK.TRANS64 P0, [R3+URZ+0x20], R0 ;  /* 0x00002000030085a7 */ /* 0x000ee400080010ff */
[----:B---3--:R-:W-:Y:S05]  /*93b0*/  @!P0 BRA `(.L_x_121) ;  /* 0xfffffffc00f08947 */ /* 0x008fea000383ffff */
[----:B------:R-:W-:Y:S05]  /*93c0*/  BRA `(.L_x_120) ;  /* 0xffffffd800087947 */ /* 0x000fea000383ffff */
.L_x_129:
[----:B--2---:R2:W3:Y:S02]  /*93d0*/  SYNCS.PHASECHK.TRANS64.TRYWAIT P0, [R87+URZ+0x20], R4 ;  /* 0x00002004570075a7 */ /* 0x0044e400080011ff */
[----:B---3--:R-:W-:Y:S05]  /*93e0*/  @!P0 NANOSLEEP.SYNCS 0x989680 ;  /* 0x009896800000895d */ /* 0x008fea0003900000 */
[----:B------:R-:W3:Y:S02]  /*93f0*/  @!P0 SYNCS.PHASECHK.TRANS64 P0, [R87+URZ+0x20], R4 ;  /* 0x00002004570085a7 */ /* 0x000ee400080010ff */
[----:B---3--:R-:W-:Y:S05]  /*9400*/  @!P0 BRA `(.L_x_129) ;  /* 0xfffffffc00f08947 */ /* 0x008fea000383ffff */
[----:B------:R-:W-:Y:S05]  /*9410*/  BRA `(.L_x_128) ;  /* 0xffffffe000247947 */ /* 0x000fea000383ffff */
.L_x_137:
[----:B--2---:R2:W3:Y:S02]  /*9420*/  SYNCS.PHASECHK.TRANS64.TRYWAIT P0, [R92+URZ+0x20], R3 ;  /* 0x000020035c0075a7 */ /* 0x0044e400080011ff */
[----:B---3--:R-:W-:Y:S05]  /*9430*/  @!P0 NANOSLEEP.SYNCS 0x989680 ;  /* 0x009896800000895d */ /* 0x008fea0003900000 */
[----:B------:R-:W3:Y:S02]  /*9440*/  @!P0 SYNCS.PHASECHK.TRANS64 P0, [R92+URZ+0x20], R3 ;  /* 0x000020035c0085a7 */ /* 0x000ee400080010ff */
[----:B---3--:R-:W-:Y:S05]  /*9450*/  @!P0 BRA `(.L_x_137) ;  /* 0xfffffffc00f08947 */ /* 0x008fea000383ffff */
[----:B------:R-:W-:Y:S05]  /*9460*/  BRA `(.L_x_136) ;  /* 0xffffffe800407947 */ /* 0x000fea000383ffff */
        .weak           $__internal_0_$__cuda_sm10x_tcgen05_guardrail_trap_col_being_dealloced_not_returned_by_alloc
        .type           $__internal_0_$__cuda_sm10x_tcgen05_guardrail_trap_col_being_dealloced_not_returned_by_alloc,@function
        .size           $__internal_0_$__cuda_sm10x_tcgen05_guardrail_trap_col_being_dealloced_not_returned_by_alloc,($__internal_1_$__cuda_sm10x_tcgen05_guardrail_trap_phase_invalid_during_alloc - $__internal_0_$__cuda_sm10x_tcgen05_guardrail_trap_col_being_dealloced_not_returned_by_alloc)
$__internal_0_$__cuda_sm10x_tcgen05_guardrail_trap_col_being_dealloced_not_returned_by_alloc:
[----:B------:R-:W-:Y:S05]  /*9470*/  BPT.TRAP 0x1 ;  /* 0x000000040000795c */ /* 0x000fea0000300000 */
[----:B------:R-:W-:-:S04]  /*9480*/  HFMA2 R3, -RZ, RZ, 0, 0 ;  /* 0x00000000ff037431 */ /* 0x000fc800000001ff */
[----:B------:R-:W-:Y:S05]  /*9490*/  RET.REL.NODEC R2 `(_ZN7cutlass13device_kernelINS_4gemm6kernel13GemmUniversalIN4cute5tupleIJiiiiEEENS1_10collective13CollectiveMmaINS1_35MainloopSm100TmaUmmaWarpSpecializedILi2ELi2ELi4ENS5_IJNS4_1CILi2EEENSA_ILi4EEENSA_ILi1EEEEEEEENS5_IJNSA_ILi128EEESG_NSA_ILi64EEEEEENS_6half_tENS5_IJSD_llEEESJ_NS5_IJlSD_lEEENS4_8TiledMMAINS4_8MMA_AtomIJNS4_26SM100_MMA_F16BF16_2x1SM_SSISJ_SJ_fLi128ELi128ELNS4_4UMMA5MajorE1ELSQ_0ELNSP_7ScaleInE0ELSR_0EEEEEENS4_6LayoutINS5_IJSD_SD_SD_EEENS5_IJNSA_ILi0EEESW_SW_EEEEENS5_IJNS4_10UnderscoreESZ_SZ_EEEEENS4_28SM100_TMA_2SM_LOAD_MULTICASTENS4_14ComposedLayoutINS4_7SwizzleILi3ELi4ELi3EEENS4_18smem_ptr_flag_bitsILi16EEENSU_INS5_IJSH_NSA_ILi8EEEEEENS5_IJSD_SH_EEEEEEEvNS4_8identityENS4_18SM100_TMA_2SM_LOADENS13_IS15_S17_NSU_INS5_IJS18_SH_EEENS5_IJSH_SD_EEEEEEEvS1D_EENS_8epilogue10collective18CollectiveEpilogueINS1K_23Sm100TmaWarpSpecializedILi4ELi2ELi16ELb1ELb0EEEJNS5_IJSH_SG_SH_EEENS5_IJNSU_ISH_SD_EENSU_INS5_IJNSA_ILi16EEESB_EEES1A_EEEEESJ_SL_SJ_SL_NS1K_6fusion15FusionCallbacksIS1O_NS1V_17LinearCombinationISJ_fSJ_fLNS_15FloatRoundStyleE2EEES1P_S1U_JEEENS4_5SM1004TMEM4LOAD26SM100_TMEM_LOAD_32dp32b16xENS4_13SM90_TMA_LOADENS13_INS14_ILi1ELi4ELi3EEES17_NSU_INS5_IJS18_S1R_EEENS5_IJS1R_SD_EEEEEEENS4_39AutoVectorizingCopyWithAssumedAlignmentILi128EEENS4_14SM90_TMA_STOREES2A_S2C_S2C_EEEvvEEEEvNT_6ParamsE) ;  /* 0xffffff6802d87950 */ /* 0x000fea0003c3ffff */
        .weak           $__internal_1_$__cuda_sm10x_tcgen05_guardrail_trap_phase_invalid_during_alloc
        .type           $__internal_1_$__cuda_sm10x_tcgen05_guardrail_trap_phase_invalid_during_alloc,@function
        .size           $__internal_1_$__cuda_sm10x_tcgen05_guardrail_trap_phase_invalid_during_alloc,($__internal_2_$__cuda_sm10x_tcgen05_guardrail_trap_unallocated_columns_being_dealloced - $__internal_1_$__cuda_sm10x_tcgen05_guardrail_trap_phase_invalid_during_alloc)
$__internal_1_$__cuda_sm10x_tcgen05_guardrail_trap_phase_invalid_during_alloc:
[----:B------:R-:W-:Y:S05]  /*94a0*/  BPT.TRAP 0x1 ;  /* 0x000000040000795c */ /* 0x000fea0000300000 */
[----:B------:R-:W-:-:S04]  /*94b0*/  MOV R3, 0x0 ;  /* 0x0000000000037802 */ /* 0x000fc80000000f00 */
[----:B------:R-:W-:Y:S05]  /*94c0*/  RET.REL.NODEC R2 `(_ZN7cutlass13device_kernelINS_4gemm6kernel13GemmUniversalIN4cute5tupleIJiiiiEEENS1_10collective13CollectiveMmaINS1_35MainloopSm100TmaUmmaWarpSpecializedILi2ELi2ELi4ENS5_IJNS4_1CILi2EEENSA_ILi4EEENSA_ILi1EEEEEEEENS5_IJNSA_ILi128EEESG_NSA_ILi64EEEEEENS_6half_tENS5_IJSD_llEEESJ_NS5_IJlSD_lEEENS4_8TiledMMAINS4_8MMA_AtomIJNS4_26SM100_MMA_F16BF16_2x1SM_SSISJ_SJ_fLi128ELi128ELNS4_4UMMA5MajorE1ELSQ_0ELNSP_7ScaleInE0ELSR_0EEEEEENS4_6LayoutINS5_IJSD_SD_SD_EEENS5_IJNSA_ILi0EEESW_SW_EEEEENS5_IJNS4_10UnderscoreESZ_SZ_EEEEENS4_28SM100_TMA_2SM_LOAD_MULTICASTENS4_14ComposedLayoutINS4_7SwizzleILi3ELi4ELi3EEENS4_18smem_ptr_flag_bitsILi16EEENSU_INS5_IJSH_NSA_ILi8EEEEEENS5_IJSD_SH_EEEEEEEvNS4_8identityENS4_18SM100_TMA_2SM_LOADENS13_IS15_S17_NSU_INS5_IJS18_SH_EEENS5_IJSH_SD_EEEEEEEvS1D_EENS_8epilogue10collective18CollectiveEpilogueINS1K_23Sm100TmaWarpSpecializedILi4ELi2ELi16ELb1ELb0EEEJNS5_IJSH_SG_SH_EEENS5_IJNSU_ISH_SD_EENSU_INS5_IJNSA_ILi16EEESB_EEES1A_EEEEESJ_SL_SJ_SL_NS1K_6fusion15FusionCallbacksIS1O_NS1V_17LinearCombinationISJ_fSJ_fLNS_15FloatRoundStyleE2EEES1P_S1U_JEEENS4_5SM1004TMEM4LOAD26SM100_TMEM_LOAD_32dp32b16xENS4_13SM90_TMA_LOADENS13_INS14_ILi1ELi4ELi3EEES17_NSU_INS5_IJS18_S1R_EEENS5_IJS1R_SD_EEEEEEENS4_39AutoVectorizingCopyWithAssumedAlignmentILi128EEENS4_14SM90_TMA_STOREES2A_S2C_S2C_EEEvvEEEEvNT_6ParamsE) ;  /* 0xffffff6802cc7950 */ /* 0x000fea0003c3ffff */
        .weak           $__internal_2_$__cuda_sm10x_tcgen05_guardrail_trap_unallocated_columns_being_dealloced
        .type           $__internal_2_$__cuda_sm10x_tcgen05_guardrail_trap_unallocated_columns_being_dealloced,@function
        .size           $__internal_2_$__cuda_sm10x_tcgen05_guardrail_trap_unallocated_columns_being_dealloced,(.L_x_191 - $__internal_2_$__cuda_sm10x_tcgen05_guardrail_trap_unallocated_columns_being_dealloced)
$__internal_2_$__cuda_sm10x_tcgen05_guardrail_trap_unallocated_columns_being_dealloced:
[----:B------:R-:W-:Y:S05]  /*94d0*/  BPT.TRAP 0x1 ;  /* 0x000000040000795c */ /* 0x000fea0000300000 */
[----:B------:R-:W-:-:S04]  /*94e0*/  HFMA2 R3, -RZ, RZ, 0, 0 ;  /* 0x00000000ff037431 */ /* 0x000fc800000001ff */
[----:B------:R-:W-:Y:S05]  /*94f0*/  RET.REL.NODEC R2 `(_ZN7cutlass13device_kernelINS_4gemm6kernel13GemmUniversalIN4cute5tupleIJiiiiEEENS1_10collective13CollectiveMmaINS1_35MainloopSm100TmaUmmaWarpSpecializedILi2ELi2ELi4ENS5_IJNS4_1CILi2EEENSA_ILi4EEENSA_ILi1EEEEEEEENS5_IJNSA_ILi128EEESG_NSA_ILi64EEEEEENS_6half_tENS5_IJSD_llEEESJ_NS5_IJlSD_lEEENS4_8TiledMMAINS4_8MMA_AtomIJNS4_26SM100_MMA_F16BF16_2x1SM_SSISJ_SJ_fLi128ELi128ELNS4_4UMMA5MajorE1ELSQ_0ELNSP_7ScaleInE0ELSR_0EEEEEENS4_6LayoutINS5_IJSD_SD_SD_EEENS5_IJNSA_ILi0EEESW_SW_EEEEENS5_IJNS4_10UnderscoreESZ_SZ_EEEEENS4_28SM100_TMA_2SM_LOAD_MULTICASTENS4_14ComposedLayoutINS4_7SwizzleILi3ELi4ELi3EEENS4_18smem_ptr_flag_bitsILi16EEENSU_INS5_IJSH_NSA_ILi8EEEEEENS5_IJSD_SH_EEEEEEEvNS4_8identityENS4_18SM100_TMA_2SM_LOADENS13_IS15_S17_NSU_INS5_IJS18_SH_EEENS5_IJSH_SD_EEEEEEEvS1D_EENS_8epilogue10collective18CollectiveEpilogueINS1K_23Sm100TmaWarpSpecializedILi4ELi2ELi16ELb1ELb0EEEJNS5_IJSH_SG_SH_EEENS5_IJNSU_ISH_SD_EENSU_INS5_IJNSA_ILi16EEESB_EEES1A_EEEEESJ_SL_SJ_SL_NS1K_6fusion15FusionCallbacksIS1O_NS1V_17LinearCombinationISJ_fSJ_fLNS_15FloatRoundStyleE2EEES1P_S1U_JEEENS4_5SM1004TMEM4LOAD26SM100_TMEM_LOAD_32dp32b16xENS4_13SM90_TMA_LOADENS13_INS14_ILi1ELi4ELi3EEES17_NSU_INS5_IJS18_S1R_EEENS5_IJS1R_SD_EEEEEEENS4_39AutoVectorizingCopyWithAssumedAlignmentILi128EEENS4_14SM90_TMA_STOREES2A_S2C_S2C_EEEvvEEEEvNT_6ParamsE) ;  /* 0xffffff6802c07950 */ /* 0x000fea0003c3ffff */
.L_x_190:
[----:B------:R-:W-:-:S00]  /*9500*/  BRA `(.L_x_190) ;  /* 0xfffffffc00fc7947 */ /* 0x000fc0000383ffff */
[----:B------:R-:W-:-:S00]  /*9510*/  NOP ;  /* 0x0000000000007918 */ /* 0x000fc00000000000 */
        /* <DEDUP_REMOVED lines=14> */
.L_x_191:


//--------------------- .nv.global.init           --------------------------
	.section	.nv.global.init,"aw",@progbits
.nv.global.init:
	.type		$str$27,@object
	.size		$str$27,($str$28 - $str$27)
$str$27:
        /*0000*/ 	.byte	0x28, 0x61, 0x64, 0x64, 0x72, 0x65, 0x73, 0x73, 0x20, 0x26, 0x20, 0x6d, 0x61, 0x73, 0x6b, 0x29
        /*0010*/ 	.byte	0x20, 0x3d, 0x3d, 0x20, 0x30, 0x00
	.type		$str$28,@object
	.size		$str$28,($str$26 - $str$28)
$str$28:
        /*0016*/ 	.byte	0x2f, 0x74, 0x6d, 0x70, 0x2f, 0x63, 0x75, 0x74, 0x6c, 0x61, 0x73, 0x73, 0x5f, 0x73, 0x77, 0x65
        /*0026*/ 	.byte	0x65, 0x70, 0x5f, 0x73, 0x72, 0x63, 0x2f, 0x69, 0x6e, 0x63, 0x6c, 0x75, 0x64, 0x65, 0x2f, 0x63
        /*0036*/ 	.byte	0x75, 0x74, 0x65, 0x2f, 0x70, 0x6f, 0x69, 0x6e, 0x74, 0x65, 0x72, 0x5f, 0x66, 0x6c, 0x61, 0x67
        /*0046*/ 	.byte	0x67, 0x65, 0x64, 0x2e, 0x68, 0x70, 0x70, 0x00
	.type		$str$26,@object
	.size		$str$26,($str$25 - $str$26)
$str$26:
        /*004e*/ 	.byte	0x2f, 0x74, 0x6d, 0x70, 0x2f, 0x63, 0x75, 0x74, 0x6c, 0x61, 0x73, 0x73, 0x5f, 0x73, 0x77, 0x65
        /*005e*/ 	.byte	0x65, 0x70, 0x5f, 0x73, 0x72, 0x63, 0x2f, 0x69, 0x6e, 0x63, 0x6c, 0x75, 0x64, 0x65, 0x2f, 0x63
        /*006e*/ 	.byte	0x75, 0x74, 0x65, 0x2f, 0x61, 0x74, 0x6f, 0x6d, 0x2f, 0x63, 0x6f, 0x70, 0x79, 0x5f, 0x74, 0x72
        /*007e*/ 	.byte	0x61, 0x69, 0x74, 0x73, 0x5f, 0x73, 0x6d, 0x31, 0x30, 0x30, 0x2e, 0x68, 0x70, 0x70, 0x00
	.type		$str$25,@object
	.size		$str$25,(__unnamed_1 - $str$25)
$str$25:
        /*008d*/ 	.byte	0x28, 0x28, 0x75, 0x69, 0x6e, 0x74, 0x33, 0x32, 0x5f, 0x74, 0x28, 0x74, 0x68, 0x72, 0x65, 0x61
        /*009d*/ 	.byte	0x64, 0x49, 0x64, 0x78, 0x2e, 0x78, 0x29, 0x20, 0x2f, 0x20, 0x33, 0x32, 0x29, 0x20, 0x25, 0x20
        /*00ad*/ 	.byte	0x34, 0x29, 0x20, 0x3d, 0x3d, 0x20, 0x28, 0x28, 0x28, 0x74, 0x6d, 0x65, 0x6d, 0x5f, 0x61, 0x64
        /*00bd*/ 	.byte	0x64, 0x72, 0x20, 0x3e, 0x3e, 0x20, 0x31, 0x36, 0x29, 0x20, 0x2f, 0x20, 0x33, 0x32, 0x29, 0x20
        /*00cd*/ 	.byte	0x25, 0x20, 0x34, 0x29, 0x00
	.type		__unnamed_1,@object
	.size		__unnamed_1,(__unnamed_2 - __unnamed_1)
__unnamed_1:
        /*00d2*/ 	.byte	0x61, 0x75, 0x74, 0x6f, 0x20, 0x63, 0x75, 0x74, 0x65, 0x3a, 0x3a, 0x61, 0x73, 0x5f, 0x70, 0x6f
        /* <DEDUP_REMOVED lines=24> */
        /*0262*/ 	.byte	0x34, 0x38, 0x3e, 0x3e, 0x3e, 0x3e, 0x5d, 0x00
	.type		__unnamed_2,@object
	.size		__unnamed_2,(.L_2 - __unnamed_2)
__unnamed_2:
        /* <DEDUP_REMOVED lines=40> */
        /*04ea*/ 	.byte	0x3a, 0x3a, 0x43, 0x3c, 0x30, 0x3e, 0x3e, 0x3e, 0x3e, 0x5d, 0x00
.L_2:


//--------------------- .nv.shared._ZN7cutlass13device_kernelINS_4gemm6kernel13GemmUniversalIN4cute5tupleIJiiiiEEENS1_10collective13CollectiveMmaINS1_35MainloopSm100TmaUmmaWarpSpecializedILi2ELi2ELi4ENS5_IJNS4_1CILi2EEENSA_ILi4EEENSA_ILi1EEEEEEEENS5_IJNSA_ILi128EEESG_NSA_ILi64EEEEEENS_6half_tENS5_IJSD_llEEESJ_NS5_IJlSD_lEEENS4_8TiledMMAINS4_8MMA_AtomIJNS4_26SM100_MMA_F16BF16_2x1SM_SSISJ_SJ_fLi128ELi128ELNS4_4UMMA5MajorE1ELSQ_0ELNSP_7ScaleInE0ELSR_0EEEEEENS4_6LayoutINS5_IJSD_SD_SD_EEENS5_IJNSA_ILi0EEESW_SW_EEEEENS5_IJNS4_10UnderscoreESZ_SZ_EEEEENS4_28SM100_TMA_2SM_LOAD_MULTICASTENS4_14ComposedLayoutINS4_7SwizzleILi3ELi4ELi3EEENS4_18smem_ptr_flag_bitsILi16EEENSU_INS5_IJSH_NSA_ILi8EEEEEENS5_IJSD_SH_EEEEEEEvNS4_8identityENS4_18SM100_TMA_2SM_LOADENS13_IS15_S17_NSU_INS5_IJS18_SH_EEENS5_IJSH_SD_EEEEEEEvS1D_EENS_8epilogue10collective18CollectiveEpilogueINS1K_23Sm100TmaWarpSpecializedILi4ELi2ELi16ELb1ELb0EEEJNS5_IJSH_SG_SH_EEENS5_IJNSU_ISH_SD_EENSU_INS5_IJNSA_ILi16EEESB_EEES1A_EEEEESJ_SL_SJ_SL_NS1K_6fusion15FusionCallbacksIS1O_NS1V_17LinearCombinationISJ_fSJ_fLNS_15FloatRoundStyleE2EEES1P_S1U_JEEENS4_5SM1004TMEM4LOAD26SM100_TMEM_LOAD_32dp32b16xENS4_13SM90_TMA_LOADENS13_INS14_ILi1ELi4ELi3EEES17_NSU_INS5_IJS18_S1R_EEENS5_IJS1R_SD_EEEEEEENS4_39AutoVectorizingCopyWithAssumedAlignmentILi128EEENS4_14SM90_TMA_STOREES2A_S2C_S2C_EEEvvEEEEvNT_6ParamsE --------------------------
	.section	.nv.shared._ZN7cutlass13device_kernelINS_4gemm6kernel13GemmUniversalIN4cute5tupleIJiiiiEEENS1_10collective13CollectiveMmaINS1_35MainloopSm100TmaUmmaWarpSpecializedILi2ELi2ELi4ENS5_IJNS4_1CILi2EEENSA_ILi4EEENSA_ILi1EEEEEEEENS5_IJNSA_ILi128EEESG_NSA_ILi64EEEEEENS_6half_tENS5_IJSD_llEEESJ_NS5_IJlSD_lEEENS4_8TiledMMAINS4_8MMA_AtomIJNS4_26SM100_MMA_F16BF16_2x1SM_SSISJ_SJ_fLi128ELi128ELNS4_4UMMA5MajorE1ELSQ_0ELNSP_7ScaleInE0ELSR_0EEEEEENS4_6LayoutINS5_IJSD_SD_SD_EEENS5_IJNSA_ILi0EEESW_SW_EEEEENS5_IJNS4_10UnderscoreESZ_SZ_EEEEENS4_28SM100_TMA_2SM_LOAD_MULTICASTENS4_14ComposedLayoutINS4_7SwizzleILi3ELi4ELi3EEENS4_18smem_ptr_flag_bitsILi16EEENSU_INS5_IJSH_NSA_ILi8EEEEEENS5_IJSD_SH_EEEEEEEvNS4_8identityENS4_18SM100_TMA_2SM_LOADENS13_IS15_S17_NSU_INS5_IJS18_SH_EEENS5_IJSH_SD_EEEEEEEvS1D_EENS_8epilogue10collective18CollectiveEpilogueINS1K_23Sm100TmaWarpSpecializedILi4ELi2ELi16ELb1ELb0EEEJNS5_IJSH_SG_SH_EEENS5_IJNSU_ISH_SD_EENSU_INS5_IJNSA_ILi16EEESB_EEES1A_EEEEESJ_SL_SJ_SL_NS1K_6fusion15FusionCallbacksIS1O_NS1V_17LinearCombinationISJ_fSJ_fLNS_15FloatRoundStyleE2EEES1P_S1U_JEEENS4_5SM1004TMEM4LOAD26SM100_TMEM_LOAD_32dp32b16xENS4_13SM90_TMA_LOADENS13_INS14_ILi1ELi4ELi3EEES17_NSU_INS5_IJS18_S1R_EEENS5_IJS1R_SD_EEEEEEENS4_39AutoVectorizingCopyWithAssumedAlignmentILi128EEENS4_14SM90_TMA_STOREES2A_S2C_S2C_EEEvvEEEEvNT_6ParamsE,"aw",@nobits
	.sectionflags	@""
	.align	16
	.zero		1024


//--------------------- .nv.shared.reserved.0     --------------------------
	.section	.nv.shared.reserved.0,"aw",@nobits
	.weak		__nv_reservedSMEM_offset_0_alias
	.size		__nv_reservedSMEM_offset_0_alias, 0, 64
	.other		__nv_reservedSMEM_offset_0_alias,@"STO_CUDA_RESERVED_SHARED STV_DEFAULT"
__nv_reservedSMEM_offset_0_alias:
	.zero		0
.nv.shared.reserved.0:
	.zero		64
	.weak		__nv_reservedSMEM_tcgen05_partition
	.type		__nv_reservedSMEM_tcgen05_partition,@object
	.size		__nv_reservedSMEM_tcgen05_partition,(.L_0 - __nv_reservedSMEM_tcgen05_partition)
__nv_reservedSMEM_tcgen05_partition:
	.zero		32
.L_0:


//--------------------- .nv.global                --------------------------
	.section	.nv.global,"aw",@nobits
.nv.global:
	.type		_ZN40_INTERNAL_bcc9ca4d_4_k_cu_ee3397c6_377944cute1_E,@object
	.size		_ZN40_INTERNAL_bcc9ca4d_4_k_cu_ee3397c6_377944cute1_E,(_ZN40_INTERNAL_bcc9ca4d_4_k_cu_ee3397c6_377944cuda3std3__45__cpo6cbeginE - _ZN40_INTERNAL_bcc9ca4d_4_k_cu_ee3397c6_377944cute1_E)
_ZN40_INTERNAL_bcc9ca4d_4_k_cu_ee3397c6_377944cute1_E:
	.zero		1
	.type		_ZN40_INTERNAL_bcc9ca4d_4_k_cu_ee3397c6_377944cuda3std3__45__cpo6cbeginE,@object
	.size		_ZN40_INTERNAL_bcc9ca4d_4_k_cu_ee3397c6_377944cuda3std3__45__cpo6cbeginE,(_ZN40_INTERNAL_bcc9ca4d_4_k_cu_ee3397c6_377944cuda3std3__48in_placeE - _ZN40_INTERNAL_bcc9ca4d_4_k_cu_ee3397c6_377944cuda3std3__45__cpo6cbeginE)
_ZN40_INTERNAL_bcc9ca4d_4_k_cu_ee3397c6_377944cuda3std3__45__cpo6cbeginE:
	.zero		1
	.type		_ZN40_INTERNAL_bcc9ca4d_4_k_cu_ee3397c6_377944cuda3std3__48in_placeE,@object
	.size		_ZN40_INTERNAL_bcc9ca4d_4_k_cu_ee3397c6_377944cuda3std3__48in_placeE,(_ZN40_INTERNAL_bcc9ca4d_4_k_cu_ee3397c6_377944cuda3std6ranges3__45__cpo9iter_moveE - _ZN40_INTERNAL_bcc9ca4d_4_k_cu_ee3397c6_377944cuda3std3__48in_placeE)
_ZN40_INTERNAL_bcc9ca4d_4_k_cu_ee3397c6_377944cuda3std3__48in_placeE:
	.zero		1
	.type		_ZN40_INTERNAL_bcc9ca4d_4_k_cu_ee3397c6_377944cuda3std6ranges3__45__cpo9iter_moveE,@object
	.size		_ZN40_INTERNAL_bcc9ca4d_4_k_cu_ee3397c6_377944cuda3std6ranges3__45__cpo9iter_moveE,(_ZN40_INTERNAL_bcc9ca4d_4_k_cu_ee3397c6_377944cuda3std3__45__cpo5beginE - _ZN40_INTERNAL_bcc9ca4d_4_k_cu_ee3397c6_377944cuda3std6ranges3__45__cpo9iter_moveE)
_ZN40_INTERNAL_bcc9ca4d_4_k_cu_ee3397c6_377944cuda3std6ranges3__45__cpo9iter_moveE:
	.zero		1
	.type		_ZN40_INTERNAL_bcc9ca4d_4_k_cu_ee3397c6_377944cuda3std3__45__cpo5beginE,@object
	.size		_ZN40_INTERNAL_bcc9ca4d_4_k_cu_ee3397c6_377944cuda3std3__45__cpo5beginE,(_ZN40_INTERNAL_bcc9ca4d_4_k_cu_ee3397c6_377944cuda3std3__442_GLOBAL__N__bcc9ca4d_4_k_cu_ee3397c6_377946ignoreE - _ZN40_INTERNAL_bcc9ca4d_4_k_cu_ee3397c6_377944cuda3std3__45__cpo5beginE)
_ZN40_INTERNAL_bcc9ca4d_4_k_cu_ee3397c6_377944cuda3std3__45__cpo5beginE:
	.zero		1
	.type		_ZN40_INTERNAL_bcc9ca4d_4_k_cu_ee3397c6_377944cuda3std3__442_GLOBAL__N__bcc9ca4d_4_k_cu_ee3397c6_377946ignoreE,@object
	.size		_ZN40_INTERNAL_bcc9ca4d_4_k_cu_ee3397c6_377944cuda3std3__442_GLOBAL__N__bcc9ca4d_4_k_cu_ee3397c6_377946ignoreE,(_ZN40_INTERNAL_bcc9ca4d_4_k_cu_ee3397c6_377944cute7productE - _ZN40_INTERNAL_bcc9ca4d_4_k_cu_ee3397c6_377944cuda3std3__442_GLOBAL__N__bcc9ca4d_4_k_cu_ee3397c6_377946ignoreE)
_ZN40_INTERNAL_bcc9ca4d_4_k_cu_ee3397c6_377944cuda3std3__442_GLOBAL__N__bcc9ca4d_4_k_cu_ee3397c6_377946ignoreE:
	.zero		1
	.type		_ZN40_INTERNAL_bcc9ca4d_4_k_cu_ee3397c6_377944cute7productE,@object
	.size		_ZN40_INTERNAL_bcc9ca4d_4_k_cu_ee3397c6_377944cute7productE,(_ZN40_INTERNAL_bcc9ca4d_4_k_cu_ee3397c6_377944cuda3std3__45__cpo3endE - _ZN40_INTERNAL_bcc9ca4d_4_k_cu_ee3397c6_377944cute7productE)
_ZN40_INTERNAL_bcc9ca4d_4_k_cu_ee3397c6_377944cute7productE:
	.zero		1
	.type		_ZN40_INTERNAL_bcc9ca4d_4_k_cu_ee3397c6_377944cuda3std3__45__cpo3endE,@object
	.size		_ZN40_INTERNAL_bcc9ca4d_4_k_cu_ee3397c6_377944cuda3std3__45__cpo3endE,(_ZN40_INTERNAL_bcc9ca4d_4_k_cu_ee3397c6_377944cuda3std3__419piecewise_constructE - _ZN40_INTERNAL_bcc9ca4d_4_k_cu_ee3397c6_377944cuda3std3__45__cpo3endE)
_ZN40_INTERNAL_bcc9ca4d_4_k_cu_ee3397c6_377944cuda3std3__45__cpo3endE:
	.zero		1
	.type		_ZN40_INTERNAL_bcc9ca4d_4_k_cu_ee3397c6_377944cuda3std3__419piecewise_constructE,@object
	.size		_ZN40_INTERNAL_bcc9ca4d_4_k_cu_ee3397c6_377944cuda3std3__419piecewise_constructE,(_ZN40_INTERNAL_bcc9ca4d_4_k_cu_ee3397c6_377944cuda3std3__45__cpo4cendE - _ZN40_INTERNAL_bcc9ca4d_4_k_cu_ee3397c6_377944cuda3std3__419piecewise_constructE)
_ZN40_INTERNAL_bcc9ca4d_4_k_cu_ee3397c6_377944cuda3std3__419piecewise_constructE:
	.zero		1
	.type		_ZN40_INTERNAL_bcc9ca4d_4_k_cu_ee3397c6_377944cuda3std3__45__cpo4cendE,@object
	.size		_ZN40_INTERNAL_bcc9ca4d_4_k_cu_ee3397c6_377944cuda3std3__45__cpo4cendE,(_ZN40_INTERNAL_bcc9ca4d_4_k_cu_ee3397c6_377944cuda3std6ranges3__45__cpo4swapE - _ZN40_INTERNAL_bcc9ca4d_4_k_cu_ee3397c6_377944cuda3std3__45__cpo4cendE)
_ZN40_INTERNAL_bcc9ca4d_4_k_cu_ee3397c6_377944cuda3std3__45__cpo4cendE:
	.zero		1
	.type		_ZN40_INTERNAL_bcc9ca4d_4_k_cu_ee3397c6_377944cuda3std6ranges3__45__cpo4swapE,@object
	.size		_ZN40_INTERNAL_bcc9ca4d_4_k_cu_ee3397c6_377944cuda3std6ranges3__45__cpo4swapE,(.L_10 - _ZN40_INTERNAL_bcc9ca4d_4_k_cu_ee3397c6_377944cuda3std6ranges3__45__cpo4swapE)
_ZN40_INTERNAL_bcc9ca4d_4_k_cu_ee3397c6_377944cuda3std6ranges3__45__cpo4swapE:
	.zero		1
.L_10:


//--------------------- .nv.constant0._ZN7cutlass13device_kernelINS_4gemm6kernel13GemmUniversalIN4cute5tupleIJiiiiEEENS1_10collective13CollectiveMmaINS1_35MainloopSm100TmaUmmaWarpSpecializedILi2ELi2ELi4ENS5_IJNS4_1CILi2EEENSA_ILi4EEENSA_ILi1EEEEEEEENS5_IJNSA_ILi128EEESG_NSA_ILi64EEEEEENS_6half_tENS5_IJSD_llEEESJ_NS5_IJlSD_lEEENS4_8TiledMMAINS4_8MMA_AtomIJNS4_26SM100_MMA_F16BF16_2x1SM_SSISJ_SJ_fLi128ELi128ELNS4_4UMMA5MajorE1ELSQ_0ELNSP_7ScaleInE0ELSR_0EEEEEENS4_6LayoutINS5_IJSD_SD_SD_EEENS5_IJNSA_ILi0EEESW_SW_EEEEENS5_IJNS4_10UnderscoreESZ_SZ_EEEEENS4_28SM100_TMA_2SM_LOAD_MULTICASTENS4_14ComposedLayoutINS4_7SwizzleILi3ELi4ELi3EEENS4_18smem_ptr_flag_bitsILi16EEENSU_INS5_IJSH_NSA_ILi8EEEEEENS5_IJSD_SH_EEEEEEEvNS4_8identityENS4_18SM100_TMA_2SM_LOADENS13_IS15_S17_NSU_INS5_IJS18_SH_EEENS5_IJSH_SD_EEEEEEEvS1D_EENS_8epilogue10collective18CollectiveEpilogueINS1K_23Sm100TmaWarpSpecializedILi4ELi2ELi16ELb1ELb0EEEJNS5_IJSH_SG_SH_EEENS5_IJNSU_ISH_SD_EENSU_INS5_IJNSA_ILi16EEESB_EEES1A_EEEEESJ_SL_SJ_SL_NS1K_6fusion15FusionCallbacksIS1O_NS1V_17LinearCombinationISJ_fSJ_fLNS_15FloatRoundStyleE2EEES1P_S1U_JEEENS4_5SM1004TMEM4LOAD26SM100_TMEM_LOAD_32dp32b16xENS4_13SM90_TMA_LOADENS13_INS14_ILi1ELi4ELi3EEES17_NSU_INS5_IJS18_S1R_EEENS5_IJS1R_SD_EEEEEEENS4_39AutoVectorizingCopyWithAssumedAlignmentILi128EEENS4_14SM90_TMA_STOREES2A_S2C_S2C_EEEvvEEEEvNT_6ParamsE --------------------------
	.section	.nv.constant0._ZN7cutlass13device_kernelINS_4gemm6kernel13GemmUniversalIN4cute5tupleIJiiiiEEENS1_10collective13CollectiveMmaINS1_35MainloopSm100TmaUmmaWarpSpecializedILi2ELi2ELi4ENS5_IJNS4_1CILi2EEENSA_ILi4EEENSA_ILi1EEEEEEEENS5_IJNSA_ILi128EEESG_NSA_ILi64EEEEEENS_6half_tENS5_IJSD_llEEESJ_NS5_IJlSD_lEEENS4_8TiledMMAINS4_8MMA_AtomIJNS4_26SM100_MMA_F16BF16_2x1SM_SSISJ_SJ_fLi128ELi128ELNS4_4UMMA5MajorE1ELSQ_0ELNSP_7ScaleInE0ELSR_0EEEEEENS4_6LayoutINS5_IJSD_SD_SD_EEENS5_IJNSA_ILi0EEESW_SW_EEEEENS5_IJNS4_10UnderscoreESZ_SZ_EEEEENS4_28SM100_TMA_2SM_LOAD_MULTICASTENS4_14ComposedLayoutINS4_7SwizzleILi3ELi4ELi3EEENS4_18smem_ptr_flag_bitsILi16EEENSU_INS5_IJSH_NSA_ILi8EEEEEENS5_IJSD_SH_EEEEEEEvNS4_8identityENS4_18SM100_TMA_2SM_LOADENS13_IS15_S17_NSU_INS5_IJS18_SH_EEENS5_IJSH_SD_EEEEEEEvS1D_EENS_8epilogue10collective18CollectiveEpilogueINS1K_23Sm100TmaWarpSpecializedILi4ELi2ELi16ELb1ELb0EEEJNS5_IJSH_SG_SH_EEENS5_IJNSU_ISH_SD_EENSU_INS5_IJNSA_ILi16EEESB_EEES1A_EEEEESJ_SL_SJ_SL_NS1K_6fusion15FusionCallbacksIS1O_NS1V_17LinearCombinationISJ_fSJ_fLNS_15FloatRoundStyleE2EEES1P_S1U_JEEENS4_5SM1004TMEM4LOAD26SM100_TMEM_LOAD_32dp32b16xENS4_13SM90_TMA_LOADENS13_INS14_ILi1ELi4ELi3EEES17_NSU_INS5_IJS18_S1R_EEENS5_IJS1R_SD_EEEEEEENS4_39AutoVectorizingCopyWithAssumedAlignmentILi128EEENS4_14SM90_TMA_STOREES2A_S2C_S2C_EEEvvEEEEvNT_6ParamsE,"a",@progbits
	.sectionflags	@""
	.align	4
.nv.constant0._ZN7cutlass13device_kernelINS_4gemm6kernel13GemmUniversalIN4cute5tupleIJiiiiEEENS1_10collective13CollectiveMmaINS1_35MainloopSm100TmaUmmaWarpSpecializedILi2ELi2ELi4ENS5_IJNS4_1CILi2EEENSA_ILi4EEENSA_ILi1EEEEEEEENS5_IJNSA_ILi128EEESG_NSA_ILi64EEEEEENS_6half_tENS5_IJSD_llEEESJ_NS5_IJlSD_lEEENS4_8TiledMMAINS4_8MMA_AtomIJNS4_26SM100_MMA_F16BF16_2x1SM_SSISJ_SJ_fLi128ELi128ELNS4_4UMMA5MajorE1ELSQ_0ELNSP_7ScaleInE0ELSR_0EEEEEENS4_6LayoutINS5_IJSD_SD_SD_EEENS5_IJNSA_ILi0EEESW_SW_EEEEENS5_IJNS4_10UnderscoreESZ_SZ_EEEEENS4_28SM100_TMA_2SM_LOAD_MULTICASTENS4_14ComposedLayoutINS4_7SwizzleILi3ELi4ELi3EEENS4_18smem_ptr_flag_bitsILi16EEENSU_INS5_IJSH_NSA_ILi8EEEEEENS5_IJSD_SH_EEEEEEEvNS4_8identityENS4_18SM100_TMA_2SM_LOADENS13_IS15_S17_NSU_INS5_IJS18_SH_EEENS5_IJSH_SD_EEEEEEEvS1D_EENS_8epilogue10collective18CollectiveEpilogueINS1K_23Sm100TmaWarpSpecializedILi4ELi2ELi16ELb1ELb0EEEJNS5_IJSH_SG_SH_EEENS5_IJNSU_ISH_SD_EENSU_INS5_IJNSA_ILi16EEESB_EEES1A_EEEEESJ_SL_SJ_SL_NS1K_6fusion15FusionCallbacksIS1O_NS1V_17LinearCombinationISJ_fSJ_fLNS_15FloatRoundStyleE2EEES1P_S1U_JEEENS4_5SM1004TMEM4LOAD26SM100_TMEM_LOAD_32dp32b16xENS4_13SM90_TMA_LOADENS13_INS14_ILi1ELi4ELi3EEES17_NSU_INS5_IJS18_S1R_EEENS5_IJS1R_SD_EEEEEEENS4_39AutoVectorizingCopyWithAssumedAlignmentILi128EEENS4_14SM90_TMA_STOREES2A_S2C_S2C_EEEvvEEEEvNT_6ParamsE:
	.zero		2944


//--------------------- SYMBOLS --------------------------

	.type		.nv.reservedSmem.offset0,@object
	.size		.nv.reservedSmem.offset0,0x4
	.type		.nv.reservedSmem.cap,@object
	.size		.nv.reservedSmem.cap,0x4
	.type		__assertfail,@function
